	.target	sm_90a

	.elftype	@"ET_EXEC"


//--------------------- .note.nv.tkinfo           --------------------------
	.section	.note.nv.tkinfo,"",@"SHT_NOTE"
	.sectionflags	@"SHF_NOTE_NV_TKINFO"
	.tkinfo
        /*0018*/ 	.word	0x00000002
        /*0030*/ 	.string	""
        /*0030*/ 	.string	"ptxas"
        /*0030*/ 	.string	"Cuda compilation tools, release 13.0, V13.0.88"
        /*0030*/ 	.string	"Build cuda_13.0.r13.0/compiler.36424714_0"
        /*0030*/ 	.string	"-v  -suppress-debug-info  -lineinfo  -arch sm_90a "



//--------------------- .note.nv.cuinfo           --------------------------
	.section	.note.nv.cuinfo,"",@"SHT_NOTE"
	.sectionflags	@"SHF_NOTE_NV_CUINFO"
        /*0018*/ 	.short	0x0002
        /*001a*/ 	.short	0x005a
        /*001c*/ 	.short	0x0082
	.zero		2


//--------------------- .nv.info                  --------------------------
	.section	.nv.info,"",@"SHT_CUDA_INFO"
	.align	4


	//----- nvinfo : EIATTR_REGCOUNT
	.align		4
        /*0000*/ 	.byte	0x04, 0x2f
        /*0002*/ 	.short	(.L_1 - .L_0)
	.align		4
.L_0:
        /*0004*/ 	.word	index@(matmul_kernel)
        /*0008*/ 	.word	0x000000d7


	//----- nvinfo : EIATTR_FRAME_SIZE
	.align		4
.L_1:
        /*000c*/ 	.byte	0x04, 0x11
        /*000e*/ 	.short	(.L_3 - .L_2)
	.align		4
.L_2:
        /*0010*/ 	.word	index@(matmul_kernel)
        /*0014*/ 	.word	0x00000000


	//----- nvinfo : EIATTR_MIN_STACK_SIZE
	.align		4
.L_3:
        /*0018*/ 	.byte	0x04, 0x12
        /*001a*/ 	.short	(.L_5 - .L_4)
	.align		4
.L_4:
        /*001c*/ 	.word	index@(matmul_kernel)
        /*0020*/ 	.word	0x00000000
.L_5:


//--------------------- .nv.compat                --------------------------
	.section	.nv.compat,"",@"SHT_CUDA_COMPAT_INFO"
	.align	4
        /*0000*/ 	.byte	0x02, 0x09, 0x01, 0x00, 0x02, 0x02, 0x04, 0x00, 0x02, 0x05, 0x05, 0x00, 0x03, 0x07, 0x01, 0x01
        /*0010*/ 	.byte	0x02, 0x03, 0x00, 0x00, 0x02, 0x06, 0x01, 0x00, 0x04, 0x0b, 0x08, 0x00, 0x00, 0x00, 0x00, 0x00
        /*0020*/ 	.byte	0x00, 0x00, 0x00, 0x00


//--------------------- .nv.info.matmul_kernel    --------------------------
	.section	.nv.info.matmul_kernel,"",@"SHT_CUDA_INFO"
	.sectionflags	@""
	.align	4


	//----- nvinfo : EIATTR_CUDA_API_VERSION
	.align		4
        /*0000*/ 	.byte	0x04, 0x37
        /*0002*/ 	.short	(.L_7 - .L_6)
.L_6:
        /*0004*/ 	.word	0x00000082


	//----- nvinfo : EIATTR_KPARAM_INFO
	.align		4
.L_7:
        /*0008*/ 	.byte	0x04, 0x17
        /*000a*/ 	.short	(.L_9 - .L_8)
.L_8:
        /*000c*/ 	.word	0x00000000
        /*0010*/ 	.short	0x000d
        /*0012*/ 	.short	0x0048
        /*0014*/ 	.byte	0x00, 0xf4, 0x21, 0x00


	//----- nvinfo : EIATTR_KPARAM_INFO
	.align		4
.L_9:
        /*0018*/ 	.byte	0x04, 0x17
        /*001a*/ 	.short	(.L_11 - .L_10)
.L_10:
        /*001c*/ 	.word	0x00000000
        /*0020*/ 	.short	0x000c
        /*0022*/ 	.short	0x0040
        /*0024*/ 	.byte	0x00, 0xf4, 0x21, 0x00


	//----- nvinfo : EIATTR_KPARAM_INFO
	.align		4
.L_11:
        /*0028*/ 	.byte	0x04, 0x17
        /*002a*/ 	.short	(.L_13 - .L_12)
.L_12:
        /*002c*/ 	.word	0x00000000
        /*0030*/ 	.short	0x000b
        /*0032*/ 	.short	0x0038
        /*0034*/ 	.byte	0x00, 0xf0, 0x11, 0x00


	//----- nvinfo : EIATTR_KPARAM_INFO
	.align		4
.L_13:
        /*0038*/ 	.byte	0x04, 0x17
        /*003a*/ 	.short	(.L_15 - .L_14)
.L_14:
        /*003c*/ 	.word	0x00000000
        /*0040*/ 	.short	0x000a
        /*0042*/ 	.short	0x0034
        /*0044*/ 	.byte	0x00, 0xf0, 0x11, 0x00


	//----- nvinfo : EIATTR_KPARAM_INFO
	.align		4
.L_15:
        /*0048*/ 	.byte	0x04, 0x17
        /*004a*/ 	.short	(.L_17 - .L_16)
.L_16:
        /*004c*/ 	.word	0x00000000
        /*0050*/ 	.short	0x0009
        /*0052*/ 	.short	0x0030
        /*0054*/ 	.byte	0x00, 0xf0, 0x11, 0x00


	//----- nvinfo : EIATTR_KPARAM_INFO
	.align		4
.L_17:
        /*0058*/ 	.byte	0x04, 0x17
        /*005a*/ 	.short	(.L_19 - .L_18)
.L_18:
        /*005c*/ 	.word	0x00000000
        /*0060*/ 	.short	0x0008
        /*0062*/ 	.short	0x002c
        /*0064*/ 	.byte	0x00, 0xf0, 0x11, 0x00


	//----- nvinfo : EIATTR_KPARAM_INFO
	.align		4
.L_19:
        /*0068*/ 	.byte	0x04, 0x17
        /*006a*/ 	.short	(.L_21 - .L_20)
.L_20:
        /*006c*/ 	.word	0x00000000
        /*0070*/ 	.short	0x0007
        /*0072*/ 	.short	0x0028
        /*0074*/ 	.byte	0x00, 0xf0, 0x11, 0x00


	//----- nvinfo : EIATTR_KPARAM_INFO
	.align		4
.L_21:
        /*0078*/ 	.byte	0x04, 0x17
        /*007a*/ 	.short	(.L_23 - .L_22)
.L_22:
        /*007c*/ 	.word	0x00000000
        /*0080*/ 	.short	0x0006
        /*0082*/ 	.short	0x0024
        /*0084*/ 	.byte	0x00, 0xf0, 0x11, 0x00


	//----- nvinfo : EIATTR_KPARAM_INFO
	.align		4
.L_23:
        /*0088*/ 	.byte	0x04, 0x17
        /*008a*/ 	.short	(.L_25 - .L_24)
.L_24:
        /*008c*/ 	.word	0x00000000
        /*0090*/ 	.short	0x0005
        /*0092*/ 	.short	0x0020
        /*0094*/ 	.byte	0x00, 0xf0, 0x11, 0x00


	//----- nvinfo : EIATTR_KPARAM_INFO
	.align		4
.L_25:
        /*0098*/ 	.byte	0x04, 0x17
        /*009a*/ 	.short	(.L_27 - .L_26)
.L_26:
        /*009c*/ 	.word	0x00000000
        /*00a0*/ 	.short	0x0004
        /*00a2*/ 	.short	0x001c
        /*00a4*/ 	.byte	0x00, 0xf0, 0x11, 0x00


	//----- nvinfo : EIATTR_KPARAM_INFO
	.align		4
.L_27:
        /*00a8*/ 	.byte	0x04, 0x17
        /*00aa*/ 	.short	(.L_29 - .L_28)
.L_28:
        /*00ac*/ 	.word	0x00000000
        /*00b0*/ 	.short	0x0003
        /*00b2*/ 	.short	0x0018
        /*00b4*/ 	.byte	0x00, 0xf0, 0x11, 0x00


	//----- nvinfo : EIATTR_KPARAM_INFO
	.align		4
.L_29:
        /*00b8*/ 	.byte	0x04, 0x17
        /*00ba*/ 	.short	(.L_31 - .L_30)
.L_30:
        /*00bc*/ 	.word	0x00000000
        /*00c0*/ 	.short	0x0002
        /*00c2*/ 	.short	0x0010
        /*00c4*/ 	.byte	0x00, 0xf4, 0x21, 0x00


	//----- nvinfo : EIATTR_KPARAM_INFO
	.align		4
.L_31:
        /*00c8*/ 	.byte	0x04, 0x17
        /*00ca*/ 	.short	(.L_33 - .L_32)
.L_32:
        /*00cc*/ 	.word	0x00000000
        /*00d0*/ 	.short	0x0001
        /*00d2*/ 	.short	0x0008
        /*00d4*/ 	.byte	0x00, 0xf4, 0x21, 0x00


	//----- nvinfo : EIATTR_KPARAM_INFO
	.align		4
.L_33:
        /*00d8*/ 	.byte	0x04, 0x17
        /*00da*/ 	.short	(.L_35 - .L_34)
.L_34:
        /*00dc*/ 	.word	0x00000000
        /*00e0*/ 	.short	0x0000
        /*00e2*/ 	.short	0x0000
        /*00e4*/ 	.byte	0x00, 0xf4, 0x21, 0x00


	//----- nvinfo : EIATTR_SPARSE_MMA_MASK
	.align		4
.L_35:
        /*00e8*/ 	.byte	0x03, 0x50
        /*00ea*/ 	.short	0x0000


	//----- nvinfo : EIATTR_MAXREG_COUNT
	.align		4
        /*00ec*/ 	.byte	0x03, 0x1b
        /*00ee*/ 	.short	0x00ff


	//----- nvinfo : EIATTR_NUM_BARRIERS
	.align		4
        /*00f0*/ 	.byte	0x02, 0x4c
        /*00f2*/ 	.byte	0x01
	.zero		1


	//----- nvinfo : EIATTR_MERCURY_ISA_VERSION
	.align		4
        /*00f4*/ 	.byte	0x03, 0x5f
        /*00f6*/ 	.short	0x0101


	//----- nvinfo : EIATTR_EXIT_INSTR_OFFSETS
	.align		4
        /*00f8*/ 	.byte	0x04, 0x1c
        /*00fa*/ 	.short	(.L_37 - .L_36)


	//   ....[0]....
.L_36:
        /*00fc*/ 	.word	0x000067d0


	//   ....[1]....
        /*0100*/ 	.word	0x000067f0


	//----- nvinfo : EIATTR_REQNTID
	.align		4
.L_37:
        /*0104*/ 	.byte	0x04, 0x10
        /*0106*/ 	.short	(.L_39 - .L_38)
.L_38:
        /*0108*/ 	.word	0x00000100
        /*010c*/ 	.word	0x00000001
        /*0110*/ 	.word	0x00000001


	//----- nvinfo : EIATTR_CBANK_PARAM_SIZE
	.align		4
.L_39:
        /*0114*/ 	.byte	0x03, 0x19
        /*0116*/ 	.short	0x0050


	//----- nvinfo : EIATTR_PARAM_CBANK
	.align		4
        /*0118*/ 	.byte	0x04, 0x0a
        /*011a*/ 	.short	(.L_41 - .L_40)
	.align		4
.L_40:
        /*011c*/ 	.word	index@(.nv.constant0.matmul_kernel)
        /*0120*/ 	.short	0x0210
        /*0122*/ 	.short	0x0050


	//----- nvinfo : EIATTR_SW_WAR
	.align		4
.L_41:
        /*0124*/ 	.byte	0x04, 0x36
        /*0126*/ 	.short	(.L_43 - .L_42)
.L_42:
        /*0128*/ 	.word	0x00000008
.L_43:


//--------------------- .nv.callgraph             --------------------------
	.section	.nv.callgraph,"",@"SHT_CUDA_CALLGRAPH"
	.align	4
	.sectionentsize	8
	.align		4
        /*0000*/ 	.word	0x00000000
	.align		4
        /*0004*/ 	.word	0xffffffff
	.align		4
        /*0008*/ 	.word	0x00000000
	.align		4
        /*000c*/ 	.word	0xfffffffe
	.align		4
        /*0010*/ 	.word	0x00000000
	.align		4
        /*0014*/ 	.word	0xfffffffd
	.align		4
        /*0018*/ 	.word	0x00000000
	.align		4
        /*001c*/ 	.word	0xfffffffc


//--------------------- .text.matmul_kernel       --------------------------
	.section	.text.matmul_kernel,"ax",@progbits
	.align	128
        .global         matmul_kernel
        .type           matmul_kernel,@function
        .size           matmul_kernel,(.L_x_4 - matmul_kernel)
        .other          matmul_kernel,@"STO_CUDA_ENTRY STV_DEFAULT"
matmul_kernel:
.text.matmul_kernel:
[----:B------:R-:W-:Y:S08]  /*0000*/  LDC R1, c[0x0][0x28] ;  /* 0x00000a00ff017b82 */ /* 0x000ff00000000800 */
[----:B------:R-:W0:Y:S01]  /*0010*/  LDC.64 R26, c[0x0][0x228] ;  /* 0x00008a00ff1a7b82 */ /* 0x000e220000000a00 */
[----:B------:R-:W1:Y:S01]  /*0020*/  S2R R5, SR_CTAID.X ;  /* 0x0000000000057919 */ /* 0x000e620000002500 */
[----:B------:R-:W-:Y:S01]  /*0030*/  ULDC UR5, c[0x0][0x230] ;  /* 0x00008c0000057ab9 */ /* 0x000fe20000000800 */
[----:B------:R-:W-:Y:S01]  /*0040*/  UMOV UR4, 0x400 ;  /* 0x0000040000047882 */ /* 0x000fe20000000000 */
[----:B------:R-:W-:Y:S01]  /*0050*/  IMAD.U32 R102, RZ, RZ, UR5 ;  /* 0x00000005ff667e24 */ /* 0x000fe2000f8e00ff */
[----:B------:R-:W-:-:S03]  /*0060*/  ULDC.64 UR14, c[0x0][0x208] ;  /* 0x00008200000e7ab9 */ /* 0x000fc60000000a00 */
[----:B------:R-:W2:Y:S08]  /*0070*/  LDC R129, c[0x0][0x230] ;  /* 0x00008c00ff817b82 */ /* 0x000eb00000000800 */
[----:B------:R-:W3:Y:S01]  /*0080*/  S2UR UR12, SR_CgaCtaId ;  /* 0x00000000000c79c3 */ /* 0x000ee20000008800 */
[----:B0-----:R-:W-:-:S05]  /*0090*/  VIADD R0, R27, 0x3f ;  /* 0x0000003f1b007836 */ /* 0x001fca0000000000 */
[----:B------:R-:W-:Y:S01]  /*00a0*/  SHF.R.S32.HI R3, RZ, 0x1f, R0 ;  /* 0x0000001fff037819 */ /* 0x000fe20000011400 */
[----:B--2---:R-:W-:-:S03]  /*00b0*/  VIADD R129, R129, 0x3f ;  /* 0x0000003f81817836 */ /* 0x004fc60000000000 */
[----:B------:R-:W-:Y:S02]  /*00c0*/  LEA.HI R3, R3, R0, RZ, 0x6 ;  /* 0x0000000003037211 */ /* 0x000fe400078f30ff */
[----:B-1----:R-:W-:Y:S02]  /*00d0*/  IABS R8, R5 ;  /* 0x0000000500087213 */ /* 0x002fe40000000000 */
[----:B------:R-:W-:Y:S01]  /*00e0*/  SHF.R.S32.HI R3, RZ, 0x6, R3 ;  /* 0x00000006ff037819 */ /* 0x000fe20000011403 */
[----:B---3--:R-:W-:-:S04]  /*00f0*/  ULEA UR12, UR12, UR4, 0x18 ;  /* 0x000000040c0c7291 */ /* 0x008fc8000f8ec03f */
[----:B------:R-:W-:-:S05]  /*0100*/  IMAD.SHL.U32 R4, R3, 0x8, RZ ;  /* 0x0000000803047824 */ /* 0x000fca00078e00ff */
[-C--:B------:R-:W-:Y:S02]  /*0110*/  IABS R7, R4.reuse ;  /* 0x0000000400077213 */ /* 0x080fe40000000000 */
[----:B------:R-:W-:Y:S02]  /*0120*/  IABS R10, R4 ;  /* 0x00000004000a7213 */ /* 0x000fe40000000000 */
[----:B------:R-:W0:Y:S08]  /*0130*/  I2F.RP R0, R7 ;  /* 0x0000000700007306 */ /* 0x000e300000209400 */
[----:B0-----:R-:W0:Y:S02]  /*0140*/  MUFU.RCP R0, R0 ;  /* 0x0000000000007308 */ /* 0x001e240000001000 */
[----:B0-----:R-:W-:-:S02]  /*0150*/  VIADD R2, R0, 0xffffffe ;  /* 0x0ffffffe00027836 */ /* 0x001fc40000000000 */
[----:B------:R-:W-:-:S04]  /*0160*/  IMAD.MOV R0, RZ, RZ, -R10 ;  /* 0x000000ffff007224 */ /* 0x000fc800078e0a0a */
[----:B------:R0:W1:Y:S02]  /*0170*/  F2I.FTZ.U32.TRUNC.NTZ R3, R2 ;  /* 0x0000000200037305 */ /* 0x000064000021f000 */
[----:B0-----:R-:W-:Y:S02]  /*0180*/  IMAD.MOV.U32 R2, RZ, RZ, RZ ;  /* 0x000000ffff027224 */ /* 0x001fe400078e00ff */
[----:B-1----:R-:W-:-:S04]  /*0190*/  IMAD.MOV R6, RZ, RZ, -R3 ;  /* 0x000000ffff067224 */ /* 0x002fc800078e0a03 */
[----:B------:R-:W-:Y:S02]  /*01a0*/  IMAD R9, R6, R7, RZ ;  /* 0x0000000706097224 */ /* 0x000fe400078e02ff */
[----:B------:R-:W-:Y:S02]  /*01b0*/  IMAD.MOV.U32 R6, RZ, RZ, R8 ;  /* 0x000000ffff067224 */ /* 0x000fe400078e0008 */
[----:B------:R-:W-:-:S06]  /*01c0*/  IMAD.HI.U32 R3, R3, R9, R2 ;  /* 0x0000000903037227 */ /* 0x000fcc00078e0002 */
[----:B------:R-:W-:-:S04]  /*01d0*/  IMAD.HI.U32 R3, R3, R6, RZ ;  /* 0x0000000603037227 */ /* 0x000fc800078e00ff */
[----:B------:R-:W-:-:S05]  /*01e0*/  IMAD R0, R3, R0, R6 ;  /* 0x0000000003007224 */ /* 0x000fca00078e0206 */
[----:B------:R-:W-:-:S13]  /*01f0*/  ISETP.GT.U32.AND P1, PT, R7, R0, PT ;  /* 0x000000000700720c */ /* 0x000fda0003f24070 */
[----:B------:R-:W-:Y:S02]  /*0200*/  @!P1 IMAD.IADD R0, R0, 0x1, -R7 ;  /* 0x0000000100009824 */ /* 0x000fe400078e0a07 */
[----:B------:R-:W-:Y:S01]  /*0210*/  @!P1 VIADD R3, R3, 0x1 ;  /* 0x0000000103039836 */ /* 0x000fe20000000000 */
[----:B------:R-:W-:Y:S02]  /*0220*/  ISETP.NE.AND P1, PT, R4, RZ, PT ;  /* 0x000000ff0400720c */ /* 0x000fe40003f25270 */
[----:B------:R-:W-:Y:S02]  /*0230*/  ISETP.GE.U32.AND P0, PT, R0, R7, PT ;  /* 0x000000070000720c */ /* 0x000fe40003f06070 */
[----:B------:R-:W-:-:S04]  /*0240*/  LOP3.LUT R0, R5, R4, RZ, 0x3c, !PT ;  /* 0x0000000405007212 */ /* 0x000fc800078e3cff */
[----:B------:R-:W-:Y:S01]  /*0250*/  ISETP.GE.AND P2, PT, R0, RZ, PT ;  /* 0x000000ff0000720c */ /* 0x000fe20003f46270 */
[----:B------:R-:W-:-:S06]  /*0260*/  VIADD R0, R26, 0xff ;  /* 0x000000ff1a007836 */ /* 0x000fcc0000000000 */
[----:B------:R-:W-:-:S04]  /*0270*/  @P0 VIADD R3, R3, 0x1 ;  /* 0x0000000103030836 */ /* 0x000fc80000000000 */
[----:B------:R-:W-:Y:S01]  /*0280*/  IMAD.MOV.U32 R2, RZ, RZ, R3 ;  /* 0x000000ffff027224 */ /* 0x000fe200078e0003 */
[----:B------:R-:W-:-:S03]  /*0290*/  SHF.R.S32.HI R3, RZ, 0x1f, R0 ;  /* 0x0000001fff037819 */ /* 0x000fc60000011400 */
[----:B------:R-:W-:Y:S01]  /*02a0*/  @!P2 IMAD.MOV R2, RZ, RZ, -R2 ;  /* 0x000000ffff02a224 */ /* 0x000fe200078e0a02 */
[----:B------:R-:W-:Y:S02]  /*02b0*/  @!P1 LOP3.LUT R2, RZ, R4, RZ, 0x33, !PT ;  /* 0x00000004ff029212 */ /* 0x000fe400078e33ff */
[----:B------:R-:W-:-:S03]  /*02c0*/  LEA.HI R3, R3, R0, RZ, 0x8 ;  /* 0x0000000003037211 */ /* 0x000fc600078f40ff */
[----:B------:R-:W-:Y:S02]  /*02d0*/  IMAD.SHL.U32 R6, R2, 0x8, RZ ;  /* 0x0000000802067824 */ /* 0x000fe400078e00ff */
[----:B------:R-:W-:-:S03]  /*02e0*/  IMAD.MOV R2, RZ, RZ, -R2 ;  /* 0x000000ffff027224 */ /* 0x000fc600078e0a02 */
[----:B------:R-:W-:Y:S01]  /*02f0*/  LEA.HI.SX32 R3, R3, -R6, 0x18 ;  /* 0x8000000603037211 */ /* 0x000fe200078fc2ff */
[----:B------:R-:W-:-:S03]  /*0300*/  IMAD R11, R4, R2, R5 ;  /* 0x00000002040b7224 */ /* 0x000fc600078e0205 */
[----:B------:R-:W-:-:S04]  /*0310*/  VIMNMX R8, R3, 0x8, PT ;  /* 0x0000000803087848 */ /* 0x000fc80003fe0100 */
[-C--:B------:R-:W-:Y:S02]  /*0320*/  IABS R7, R8.reuse ;  /* 0x0000000800077213 */ /* 0x080fe40000000000 */
[----:B------:R-:W-:Y:S02]  /*0330*/  IABS R4, R8 ;  /* 0x0000000800047213 */ /* 0x000fe40000000000 */
[----:B------:R-:W0:Y:S08]  /*0340*/  I2F.RP R0, R7 ;  /* 0x0000000700007306 */ /* 0x000e300000209400 */
[----:B0-----:R-:W0:Y:S02]  /*0350*/  MUFU.RCP R0, R0 ;  /* 0x0000000000007308 */ /* 0x001e240000001000 */
[----:B0-----:R-:W-:-:S02]  /*0360*/  VIADD R3, R0, 0xffffffe ;  /* 0x0ffffffe00037836 */ /* 0x001fc40000000000 */
[----:B------:R-:W-:-:S04]  /*0370*/  IMAD.MOV R0, RZ, RZ, -R4 ;  /* 0x000000ffff007224 */ /* 0x000fc800078e0a04 */
[----:B------:R-:W0:Y:S02]  /*0380*/  F2I.FTZ.U32.TRUNC.NTZ R3, R3 ;  /* 0x0000000300037305 */ /* 0x000e24000021f000 */
[----:B0-----:R-:W-:-:S04]  /*0390*/  IMAD.MOV R9, RZ, RZ, -R3 ;  /* 0x000000ffff097224 */ /* 0x001fc800078e0a03 */
[----:B------:R-:W-:Y:S01]  /*03a0*/  IMAD.MOV.U32 R2, RZ, RZ, R9 ;  /* 0x000000ffff027224 */ /* 0x000fe200078e0009 */
[----:B------:R-:W-:-:S03]  /*03b0*/  IABS R9, R11 ;  /* 0x0000000b00097213 */ /* 0x000fc60000000000 */
[----:B------:R-:W-:Y:S02]  /*03c0*/  IMAD R5, R2, R7, RZ ;  /* 0x0000000702057224 */ /* 0x000fe400078e02ff */
[----:B------:R-:W-:-:S04]  /*03d0*/  IMAD.MOV.U32 R2, RZ, RZ, RZ ;  /* 0x000000ffff027224 */ /* 0x000fc800078e00ff */
        /* <DEDUP_REMOVED lines=9> */
[----:B------:R-:W-:Y:S02]  /*0470*/  ISETP.GE.AND P2, PT, R0, RZ, PT ;  /* 0x000000ff0000720c */ /* 0x000fe40003f46270 */
[----:B------:R-:W0:Y:S05]  /*0480*/  S2R R0, SR_TID.X ;  /* 0x0000000000007919 */ /* 0x000e2a0000002100 */
[----:B------:R-:W-:Y:S01]  /*0490*/  @P0 VIADD R2, R2, 0x1 ;  /* 0x0000000102020836 */ /* 0x000fe20000000000 */
[----:B------:R-:W-:-:S05]  /*04a0*/  ISETP.GT.AND P0, PT, R129, 0x3f, PT ;  /* 0x0000003f8100780c */ /* 0x000fca0003f04270 */
[----:B------:R-:W-:Y:S01]  /*04b0*/  @!P2 IMAD.MOV R2, RZ, RZ, -R2 ;  /* 0x000000ffff02a224 */ /* 0x000fe200078e0a02 */
[----:B------:R-:W-:-:S05]  /*04c0*/  @!P1 LOP3.LUT R2, RZ, R8, RZ, 0x33, !PT ;  /* 0x00000008ff029212 */ /* 0x000fca00078e33ff */
[----:B------:R-:W-:Y:S02]  /*04d0*/  IMAD.MOV R3, RZ, RZ, -R2 ;  /* 0x000000ffff037224 */ /* 0x000fe400078e0a02 */
[----:B------:R-:W-:Y:S02]  /*04e0*/  IMAD.SHL.U32 R23, R2, 0x40, RZ ;  /* 0x0000004002177824 */ /* 0x000fe400078e00ff */
[----:B------:R-:W-:-:S04]  /*04f0*/  IMAD R3, R8, R3, R11 ;  /* 0x0000000308037224 */ /* 0x000fc800078e020b */
[----:B------:R-:W-:Y:S01]  /*0500*/  IMAD.IADD R3, R6, 0x1, R3 ;  /* 0x0000000106037824 */ /* 0x000fe200078e0203 */
[----:B0-----:R-:W-:-:S05]  /*0510*/  LOP3.LUT R20, R0, 0xff, RZ, 0xc0, !PT ;  /* 0x000000ff00147812 */ /* 0x001fca00078ec0ff */
[----:B------:R-:W-:Y:S01]  /*0520*/  IMAD R22, R3, 0x100, R20 ;  /* 0x0000010003167824 */ /* 0x000fe200078e0214 */
[----:B------:R-:W-:Y:S06]  /*0530*/  @P0 BRA `(.L_x_0) ;  /* 0x0000000000880947 */ /* 0x000fec0003800000 */
[----:B------:R-:W-:Y:S01]  /*0540*/  IMAD.SHL.U32 R88, R0, 0x8, RZ ;  /* 0x0000000800587824 */ /* 0x000fe200078e00ff */
[----:B------:R-:W-:Y:S02]  /*0550*/  CS2R R56, SRZ ;  /* 0x0000000000387805 */ /* 0x000fe4000001ff00 */
[----:B------:R-:W-:Y:S02]  /*0560*/  CS2R R58, SRZ ;  /* 0x00000000003a7805 */ /* 0x000fe4000001ff00 */
[----:B------:R-:W-:Y:S02]  /*0570*/  CS2R R60, SRZ ;  /* 0x00000000003c7805 */ /* 0x000fe4000001ff00 */
[----:B------:R-:W-:Y:S02]  /*0580*/  CS2R R62, SRZ ;  /* 0x00000000003e7805 */ /* 0x000fe4000001ff00 */
[----:B------:R-:W-:Y:S02]  /*0590*/  CS2R R64, SRZ ;  /* 0x0000000000407805 */ /* 0x000fe4000001ff00 */
[----:B------:R-:W-:-:S02]  /*05a0*/  CS2R R66, SRZ ;  /* 0x0000000000427805 */ /* 0x000fc4000001ff00 */
        /* <DEDUP_REMOVED lines=25> */
[----:B------:R-:W-:Y:S01]  /*0740*/  CS2R R54, SRZ ;  /* 0x0000000000367805 */ /* 0x000fe2000001ff00 */
[----:B------:R-:W-:Y:S06]  /*0750*/  BRA `(.L_x_1) ;  /* 0x0000003c00e47947 */ /* 0x000fec0003800000 */
.L_x_0:
[----:B------:R-:W-:Y:S01]  /*0760*/  IABS R13, R26 ;  /* 0x0000001a000d7213 */ /* 0x000fe20000000000 */
[----:B------:R-:W-:Y:S01]  /*0770*/  ULDC UR4, c[0x0][0x234] ;  /* 0x00008d0000047ab9 */ /* 0x000fe20000000800 */
[----:B------:R-:W-:Y:S01]  /*0780*/  IABS R24, R27 ;  /* 0x0000001b00187213 */ /* 0x000fe20000000000 */
[----:B------:R-:W-:Y:S01]  /*0790*/  ULDC.64 UR6, c[0x0][0x210] ;  /* 0x0000840000067ab9 */ /* 0x000fe20000000a00 */
[----:B------:R-:W0:Y:S01]  /*07a0*/  I2F.RP R6, R13 ;  /* 0x0000000d00067306 */ /* 0x000e220000209400 */
[----:B------:R-:W-:Y:S01]  /*07b0*/  SHF.R.U32.HI R8, RZ, 0x6, R0 ;  /* 0x00000006ff087819 */ /* 0x000fe20000011600 */
[----:B------:R-:W1:Y:S01]  /*07c0*/  LDC R98, c[0x0][0x238] ;  /* 0x00008e00ff627b82 */ /* 0x000e620000000800 */
[----:B------:R-:W-:Y:S01]  /*07d0*/  ISETP.GE.AND P6, PT, R22, RZ, PT ;  /* 0x000000ff1600720c */ /* 0x000fe20003fc6270 */
[----:B------:R-:W-:Y:S01]  /*07e0*/  IMAD.SHL.U32 R88, R0, 0x8, RZ ;  /* 0x0000000800587824 */ /* 0x000fe200078e00ff */
[----:B------:R-:W-:Y:S01]  /*07f0*/  SGXT.U32 R8, R8, 0x2 ;  /* 0x000000020808781a */ /* 0x000fe20000000000 */
[----:B------:R-:W-:Y:S01]  /*0800*/  ULDC UR13, c[0x0][0x23c] ;  /* 0x00008f00000d7ab9 */ /* 0x000fe20000000800 */
[----:B------:R-:W-:Y:S01]  /*0810*/  ISETP.NE.AND P2, PT, R26, RZ, PT ;  /* 0x000000ff1a00720c */ /* 0x000fe20003f45270 */
[----:B------:R-:W2:Y:S01]  /*0820*/  I2F.RP R7, R24 ;  /* 0x0000001800077306 */ /* 0x000ea20000209400 */
[----:B------:R-:W-:-:S02]  /*0830*/  LOP3.LUT R31, R23, R8, RZ, 0xfc, !PT ;  /* 0x00000008171f7212 */ /* 0x000fc400078efcff */
[----:B------:R-:W-:Y:S02]  /*0840*/  CS2R R56, SRZ ;  /* 0x0000000000387805 */ /* 0x000fe4000001ff00 */
[----:B------:R-:W-:Y:S02]  /*0850*/  LOP3.LUT R97, R0, 0x3f, RZ, 0xc0, !PT ;  /* 0x0000003f00617812 */ /* 0x000fe400078ec0ff */
[----:B------:R-:W-:Y:S02]  /*0860*/  CS2R R58, SRZ ;  /* 0x00000000003a7805 */ /* 0x000fe4000001ff00 */
[C---:B------:R-:W-:Y:S02]  /*0870*/  LOP3.LUT R35, R31.reuse, 0x20, RZ, 0xfc, !PT ;  /* 0x000000201f237812 */ /* 0x040fe400078efcff */
[----:B------:R-:W-:Y:S02]  /*0880*/  CS2R R60, SRZ ;  /* 0x00000000003c7805 */ /* 0x000fe4000001ff00 */
[----:B------:R-:W-:Y:S01]  /*0890*/  LOP3.LUT R34, R31, 0x24, RZ, 0xfc, !PT ;  /* 0x000000241f227812 */ /* 0x000fe200078efcff */
[----:B0-----:R-:W0:Y:S01]  /*08a0*/  MUFU.RCP R6, R6 ;  /* 0x0000000600067308 */ /* 0x001e220000001000 */
[----:B------:R-:W-:Y:S01]  /*08b0*/  IABS R18, R35 ;  /* 0x0000002300127213 */ /* 0x000fe20000000000 */
[----:B------:R-:W-:Y:S01]  /*08c0*/  IMAD R97, R97, UR13, RZ ;  /* 0x0000000d61617c24 */ /* 0x000fe2000f8e02ff */
[----:B------:R-:W-:-:S02]  /*08d0*/  LOP3.LUT R37, R31, 0x18, RZ, 0xfc, !PT ;  /* 0x000000181f257812 */ /* 0x000fc400078efcff */
[----:B------:R-:W-:Y:S02]  /*08e0*/  CS2R R62, SRZ ;  /* 0x00000000003e7805 */ /* 0x000fe4000001ff00 */
[----:B------:R-:W-:Y:S02]  /*08f0*/  IABS R16, R34 ;  /* 0x0000002200107213 */ /* 0x000fe40000000000 */
[----:B------:R-:W-:Y:S02]  /*0900*/  CS2R R64, SRZ ;  /* 0x0000000000407805 */ /* 0x000fe4000001ff00 */
[C---:B------:R-:W-:Y:S01]  /*0910*/  LOP3.LUT R38, R31.reuse, 0x14, RZ, 0xfc, !PT ;  /* 0x000000141f267812 */ /* 0x040fe200078efcff */
[----:B--2---:R-:W2:Y:S01]  /*0920*/  MUFU.RCP R7, R7 ;  /* 0x0000000700077308 */ /* 0x004ea20000001000 */
[----:B------:R-:W-:Y:S02]  /*0930*/  LOP3.LUT R39, R31, 0x10, RZ, 0xfc, !PT ;  /* 0x000000101f277812 */ /* 0x000fe400078efcff */
[----:B------:R-:W-:-:S02]  /*0940*/  CS2R R66, SRZ ;  /* 0x0000000000427805 */ /* 0x000fc4000001ff00 */
[C---:B------:R-:W-:Y:S02]  /*0950*/  LOP3.LUT R40, R31.reuse, 0x8, RZ, 0xfc, !PT ;  /* 0x000000081f287812 */ /* 0x040fe400078efcff */
[----:B------:R-:W-:Y:S02]  /*0960*/  CS2R R68, SRZ ;  /* 0x0000000000447805 */ /* 0x000fe4000001ff00 */
[C---:B------:R-:W-:Y:S02]  /*0970*/  LOP3.LUT R41, R31.reuse, 0x4, RZ, 0xfc, !PT ;  /* 0x000000041f297812 */ /* 0x040fe400078efcff */
[----:B------:R-:W-:Y:S02]  /*0980*/  CS2R R70, SRZ ;  /* 0x0000000000467805 */ /* 0x000fe4000001ff00 */
[----:B------:R-:W-:Y:S02]  /*0990*/  IABS R30, R31 ;  /* 0x0000001f001e7213 */ /* 0x000fe40000000000 */
[----:B------:R-:W-:Y:S01]  /*09a0*/  CS2R R72, SRZ ;  /* 0x0000000000487805 */ /* 0x000fe2000001ff00 */
[----:B0-----:R-:W-:Y:S01]  /*09b0*/  VIADD R2, R6, 0xffffffe ;  /* 0x0ffffffe06027836 */ /* 0x001fe20000000000 */
[----:B------:R-:W-:-:S02]  /*09c0*/  LOP3.LUT R6, R31, 0x38, RZ, 0xfc, !PT ;  /* 0x000000381f067812 */ /* 0x000fc400078efcff */
[----:B------:R-:W-:Y:S02]  /*09d0*/  CS2R R74, SRZ ;  /* 0x00000000004a7805 */ /* 0x000fe4000001ff00 */
[----:B------:R-:W-:Y:S01]  /*09e0*/  IABS R19, R41 ;  /* 0x0000002900137213 */ /* 0x000fe20000000000 */
[----:B------:R0:W3:Y:S01]  /*09f0*/  F2I.FTZ.U32.TRUNC.NTZ R3, R2 ;  /* 0x0000000200037305 */ /* 0x0000e2000021f000 */
[----:B------:R-:W-:Y:S02]  /*0a00*/  IABS R8, R6 ;  /* 0x0000000600087213 */ /* 0x000fe40000000000 */
[----:B------:R-:W-:Y:S02]  /*0a10*/  CS2R R76, SRZ ;  /* 0x00000000004c7805 */ /* 0x000fe4000001ff00 */
[----:B------:R-:W-:Y:S01]  /*0a20*/  ISETP.GE.AND P4, PT, R6, RZ, PT ;  /* 0x000000ff0600720c */ /* 0x000fe20003f86270 */
[----:B--2---:R-:W-:Y:S01]  /*0a30*/  VIADD R4, R7, 0xffffffe ;  /* 0x0ffffffe07047836 */ /* 0x004fe20000000000 */
[----:B------:R-:W-:-:S02]  /*0a40*/  LOP3.LUT R6, R31, 0x30, RZ, 0xfc, !PT ;  /* 0x000000301f067812 */ /* 0x000fc400078efcff */
[----:B------:R-:W-:Y:S02]  /*0a50*/  CS2R R78, SRZ ;  /* 0x00000000004e7805 */ /* 0x000fe4000001ff00 */
[----:B------:R-:W-:Y:S01]  /*0a60*/  LOP3.LUT R95, R88, 0x30, RZ, 0xc0, !PT ;  /* 0x00000030585f7812 */ /* 0x000fe200078ec0ff */
[----:B------:R2:W4:Y:S01]  /*0a70*/  F2I.FTZ.U32.TRUNC.NTZ R5, R4 ;  /* 0x0000000400057305 */ /* 0x000522000021f000 */
[----:B0-----:R-:W-:Y:S01]  /*0a80*/  IMAD.MOV.U32 R2, RZ, RZ, RZ ;  /* 0x000000ffff027224 */ /* 0x001fe200078e00ff */
[----:B------:R-:W-:Y:S02]  /*0a90*/  IABS R11, R6 ;  /* 0x00000006000b7213 */ /* 0x000fe40000000000 */
[----:B------:R-:W-:Y:S02]  /*0aa0*/  CS2R R80, SRZ ;  /* 0x0000000000507805 */ /* 0x000fe4000001ff00 */
[----:B------:R-:W-:Y:S01]  /*0ab0*/  ISETP.GE.AND P5, PT, R6, RZ, PT ;  /* 0x000000ff0600720c */ /* 0x000fe20003fa6270 */
[----:B------:R-:W-:Y:S01]  /*0ac0*/  IMAD R95, R20, 0x40, R95 ;  /* 0x00000040145f7824 */ /* 0x000fe200078e025f */
[----:B------:R-:W-:Y:S01]  /*0ad0*/  CS2R R82, SRZ ;  /* 0x0000000000527805 */ /* 0x000fe2000001ff00 */
[----:B---3--:R-:W-:Y:S01]  /*0ae0*/  IMAD.MOV R10, RZ, RZ, -R3 ;  /* 0x000000ffff0a7224 */ /* 0x008fe200078e0a03 */
[----:B------:R-:W-:Y:S01]  /*0af0*/  CS2R R84, SRZ ;  /* 0x0000000000547805 */ /* 0x000fe2000001ff00 */
[----:B--2---:R-:W-:Y:S01]  /*0b00*/  IMAD.MOV.U32 R4, RZ, RZ, RZ ;  /* 0x000000ffff047224 */ /* 0x004fe200078e00ff */
[----:B------:R-:W-:Y:S01]  /*0b10*/  CS2R R86, SRZ ;  /* 0x0000000000567805 */ /* 0x000fe2000001ff00 */
[----:B------:R-:W-:Y:S01]  /*0b20*/  IMAD R7, R10, R13, RZ ;  /* 0x0000000d0a077224 */ /* 0x000fe200078e02ff */
[----:B------:R-:W-:-:S02]  /*0b30*/  CS2R R42, SRZ ;  /* 0x00000000002a7805 */ /* 0x000fc4000001ff00 */
[----:B------:R-:W-:Y:S02]  /*0b40*/  CS2R R44, SRZ ;  /* 0x00000000002c7805 */ /* 0x000fe4000001ff00 */
[----:B------:R-:W-:Y:S01]  /*0b50*/  CS2R R46, SRZ ;  /* 0x00000000002e7805 */ /* 0x000fe2000001ff00 */
[----:B------:R-:W-:Y:S01]  /*0b60*/  IMAD.HI.U32 R2, R3, R7, R2 ;  /* 0x0000000703027227 */ /* 0x000fe200078e0002 */
[----:B------:R-:W-:Y:S02]  /*0b70*/  IABS R7, R22 ;  /* 0x0000001600077213 */ /* 0x000fe40000000000 */
[----:B------:R-:W-:Y:S02]  /*0b80*/  CS2R R48, SRZ ;  /* 0x0000000000307805 */ /* 0x000fe4000001ff00 */
[----:B------:R-:W-:Y:S01]  /*0b90*/  CS2R R50, SRZ ;  /* 0x0000000000327805 */ /* 0x000fe2000001ff00 */
[----:B----4-:R-:W-:Y:S01]  /*0ba0*/  IMAD.MOV R9, RZ, RZ, -R5 ;  /* 0x000000ffff097224 */ /* 0x010fe200078e0a05 */
[----:B------:R-:W-:Y:S01]  /*0bb0*/  CS2R R52, SRZ ;  /* 0x0000000000347805 */ /* 0x000fe2000001ff00 */
[----:B------:R-:W-:Y:S01]  /*0bc0*/  IMAD.HI.U32 R2, R2, R7, RZ ;  /* 0x0000000702027227 */ /* 0x000fe200078e00ff */
[----:B------:R-:W-:-:S02]  /*0bd0*/  CS2R R54, SRZ ;  /* 0x0000000000367805 */ /* 0x000fc4000001ff00 */
[----:B------:R-:W-:Y:S01]  /*0be0*/  SHF.R.S32.HI R94, RZ, 0x1f, R97 ;  /* 0x0000001fff5e7819 */ /* 0x000fe20000011461 */
[----:B------:R-:W-:Y:S01]  /*0bf0*/  UMOV UR5, URZ ;  /* 0x0000003f00057c82 */ /* 0x000fe20008000000 */
[----:B------:R-:W-:Y:S01]  /*0c00*/  IMAD.MOV R2, RZ, RZ, -R2 ;  /* 0x000000ffff027224 */ /* 0x000fe200078e0a02 */
[----:B------:R-:W-:Y:S01]  /*0c10*/  LOP3.LUT R92, R95, 0x10, RZ, 0x3c, !PT ;  /* 0x000000105f5c7812 */ /* 0x000fe200078e3cff */
[----:B------:R-:W-:Y:S01]  /*0c20*/  IMAD R9, R9, R24, RZ ;  /* 0x0000001809097224 */ /* 0x000fe200078e02ff */
[----:B------:R-:W-:Y:S01]  /*0c30*/  LOP3.LUT R91, R95, 0x20, RZ, 0x3c, !PT ;  /* 0x000000205f5b7812 */ /* 0x000fe200078e3cff */
[----:B------:R-:W-:Y:S01]  /*0c40*/  IMAD R2, R13, R2, R7 ;  /* 0x000000020d027224 */ /* 0x000fe200078e0207 */
[----:B------:R-:W-:Y:S01]  /*0c50*/  LOP3.LUT R7, R31, 0x28, RZ, 0xfc, !PT ;  /* 0x000000281f077812 */ /* 0x000fe200078efcff */
[----:B------:R-:W-:Y:S01]  /*0c60*/  IMAD.HI.U32 R5, R5, R9, R4 ;  /* 0x0000000905057227 */ /* 0x000fe200078e0004 */
[----:B------:R-:W-:Y:S01]  /*0c70*/  SHF.R.S32.HI R4, RZ, 0x1f, R129 ;  /* 0x0000001fff047819 */ /* 0x000fe20000011481 */
[----:B------:R-:W-:Y:S01]  /*0c80*/  USHF.L.U32 UR13, UR13, 0x6, URZ ;  /* 0x000000060d0d7899 */ /* 0x000fe2000800063f */
[----:B------:R-:W-:Y:S01]  /*0c90*/  ISETP.GT.U32.AND P0, PT, R13, R2, PT ;  /* 0x000000020d00720c */ /* 0x000fe20003f04070 */
[----:B------:R-:W-:Y:S01]  /*0ca0*/  ULDC UR17, c[0x0][0x238] ;  /* 0x00008e0000117ab9 */ /* 0x000fe20000000800 */
[----:B------:R-:W-:Y:S01]  /*0cb0*/  LEA.HI R129, R4, R129, RZ, 0x6 ;  /* 0x0000008104817211 */ /* 0x000fe200078f30ff */
[----:B------:R-:W-:Y:S01]  /*0cc0*/  IMAD.HI.U32 R3, R5, R8, RZ ;  /* 0x0000000805037227 */ /* 0x000fe200078e00ff */
[----:B------:R-:W-:Y:S01]  /*0cd0*/  IABS R14, R7 ;  /* 0x00000007000e7213 */ /* 0x000fe20000000000 */
[----:B------:R-:W-:Y:S01]  /*0ce0*/  UMOV UR11, 0x80000020 ;  /* 0x80000020000b7882 */ /* 0x000fe20000000000 */
[----:B------:R-:W-:Y:S01]  /*0cf0*/  ISETP.GE.AND P1, PT, R7, RZ, PT ;  /* 0x000000ff0700720c */ /* 0x000fe20003f26270 */
[----:B------:R-:W-:Y:S01]  /*0d00*/  IMAD.MOV R3, RZ, RZ, -R3 ;  /* 0x000000ffff037224 */ /* 0x000fe200078e0a03 */
[----:B------:R-:W-:Y:S01]  /*0d10*/  SHF.R.S32.HI R129, RZ, 0x6, R129 ;  /* 0x00000006ff817819 */ /* 0x000fe20000011481 */
[----:B------:R-:W-:Y:S01]  /*0d20*/  IMAD.HI.U32 R6, R5, R11, RZ ;  /* 0x0000000b05067227 */ /* 0x000fe200078e00ff */
[----:B------:R-:W-:-:S03]  /*0d30*/  LOP3.LUT R90, R95, 0x30, RZ, 0x3c, !PT ;  /* 0x000000305f5a7812 */ /* 0x000fc600078e3cff */
[----:B------:R-:W-:Y:S02]  /*0d40*/  @!P0 IMAD.IADD R2, R2, 0x1, -R13 ;  /* 0x0000000102028824 */ /* 0x000fe400078e0a0d */
[----:B------:R-:W-:Y:S01]  /*0d50*/  IMAD R4, R24, R3, R8 ;  /* 0x0000000318047224 */ /* 0x000fe200078e0208 */
[----:B------:R-:W-:Y:S01]  /*0d60*/  LOP3.LUT R3, R31, 0x34, RZ, 0xfc, !PT ;  /* 0x000000341f037812 */ /* 0x000fe200078efcff */
[----:B------:R-:W-:Y:S01]  /*0d70*/  IMAD.MOV R12, RZ, RZ, -R6 ;  /* 0x000000ffff0c7224 */ /* 0x000fe200078e0a06 */
[----:B------:R-:W-:Y:S01]  /*0d80*/  ISETP.GT.U32.AND P0, PT, R13, R2, PT ;  /* 0x000000020d00720c */ /* 0x000fe20003f04070 */
[----:B------:R-:W-:Y:S01]  /*0d90*/  IMAD.HI.U32 R7, R5, R14, RZ ;  /* 0x0000000e05077227 */ /* 0x000fe200078e00ff */
[----:B------:R-:W-:Y:S02]  /*0da0*/  IABS R9, R3 ;  /* 0x0000000300097213 */ /* 0x000fe40000000000 */
[----:B------:R-:W-:Y:S01]  /*0db0*/  ISETP.GE.AND P3, PT, R3, RZ, PT ;  /* 0x000000ff0300720c */ /* 0x000fe20003f66270 */
[----:B------:R-:W-:-:S02]  /*0dc0*/  IMAD.MOV R15, RZ, RZ, -R7 ;  /* 0x000000ffff0f7224 */ /* 0x000fc400078e0a07 */
[----:B------:R-:W-:-:S04]  /*0dd0*/  IMAD.HI.U32 R3, R5, R9, RZ ;  /* 0x0000000905037227 */ /* 0x000fc800078e00ff */
[----:B------:R-:W-:Y:S02]  /*0de0*/  IMAD.MOV R10, RZ, RZ, -R3 ;  /* 0x000000ffff0a7224 */ /* 0x000fe400078e0a03 */
[----:B------:R-:W-:Y:S01]  /*0df0*/  @!P0 IMAD.IADD R2, R2, 0x1, -R13 ;  /* 0x0000000102028824 */ /* 0x000fe200078e0a0d */
[C---:B------:R-:W-:Y:S01]  /*0e00*/  ISETP.GT.U32.AND P0, PT, R24.reuse, R4, PT ;  /* 0x000000041800720c */ /* 0x040fe20003f04070 */
[----:B------:R-:W-:Y:S02]  /*0e10*/  IMAD R6, R24, R10, R9 ;  /* 0x0000000a18067224 */ /* 0x000fe400078e0209 */
[----:B------:R-:W-:-:S04]  /*0e20*/  IMAD.HI.U32 R3, R5, R18, RZ ;  /* 0x0000001205037227 */ /* 0x000fc800078e00ff */
[----:B------:R-:W-:Y:S01]  /*0e30*/  @!P6 IMAD.MOV R2, RZ, RZ, -R2 ;  /* 0x000000ffff02e224 */ /* 0x000fe200078e0a02 */
[C---:B------:R-:W-:Y:S01]  /*0e40*/  ISETP.GT.U32.AND P6, PT, R24.reuse, R6, PT ;  /* 0x000000061800720c */ /* 0x040fe20003fc4070 */
[----:B------:R-:W-:Y:S01]  /*0e50*/  IMAD.MOV R3, RZ, RZ, -R3 ;  /* 0x000000ffff037224 */ /* 0x000fe200078e0a03 */
[----:B------:R-:W-:Y:S01]  /*0e60*/  @!P2 LOP3.LUT R2, RZ, R26, RZ, 0x33, !PT ;  /* 0x0000001aff02a212 */ /* 0x000fe200078e33ff */
[----:B------:R-:W-:Y:S02]  /*0e70*/  IMAD R7, R24, R12, R11 ;  /* 0x0000000c18077224 */ /* 0x000fe400078e020b */
[----:B------:R-:W-:Y:S02]  /*0e80*/  @!P0 IMAD.IADD R4, R4, 0x1, -R24 ;  /* 0x0000000104048824 */ /* 0x000fe400078e0a18 */
[C---:B------:R-:W-:Y:S01]  /*0e90*/  IMAD R11, R24.reuse, R3, R18 ;  /* 0x00000003180b7224 */ /* 0x040fe200078e0212 */
[----:B------:R-:W-:Y:S01]  /*0ea0*/  IABS R3, R37 ;  /* 0x0000002500037213 */ /* 0x000fe20000000000 */
[----:B------:R-:W-:Y:S01]  /*0eb0*/  IMAD.HI.U32 R8, R5, R16, RZ ;  /* 0x0000001005087227 */ /* 0x000fe200078e00ff */
[----:B------:R-:W-:-:S02]  /*0ec0*/  ISETP.GT.U32.AND P0, PT, R24, R4, PT ;  /* 0x000000041800720c */ /* 0x000fc40003f04070 */
[----:B------:R-:W-:Y:S01]  /*0ed0*/  ISETP.GT.U32.AND P2, PT, R24, R7, PT ;  /* 0x000000071800720c */ /* 0x000fe20003f44070 */
[----:B------:R-:W-:Y:S01]  /*0ee0*/  IMAD.MOV.U32 R13, RZ, RZ, R3 ;  /* 0x000000ffff0d7224 */ /* 0x000fe200078e0003 */
[----:B------:R-:W-:Y:S01]  /*0ef0*/  IABS R18, R40 ;  /* 0x0000002800127213 */ /* 0x000fe20000000000 */
[----:B------:R-:W-:Y:S02]  /*0f00*/  @!P6 IMAD.IADD R6, R6, 0x1, -R24 ;  /* 0x000000010606e824 */ /* 0x000fe400078e0a18 */
[----:B------:R-:W-:Y:S02]  /*0f10*/  IMAD.MOV R17, RZ, RZ, -R8 ;  /* 0x000000ffff117224 */ /* 0x000fe400078e0a08 */
[----:B------:R-:W-:Y:S01]  /*0f20*/  IMAD.HI.U32 R3, R5, R13, RZ ;  /* 0x0000000d05037227 */ /* 0x000fe200078e00ff */
[----:B------:R-:W-:-:S03]  /*0f30*/  ISETP.GT.U32.AND P6, PT, R24, R6, PT ;  /* 0x000000061800720c */ /* 0x000fc60003fc4070 */
[C---:B------:R-:W-:Y:S01]  /*0f40*/  IMAD R9, R24.reuse, R15, R14 ;  /* 0x0000000f18097224 */ /* 0x040fe200078e020e */
[----:B------:R-:W-:Y:S01]  /*0f50*/  IABS R14, R38 ;  /* 0x00000026000e7213 */ /* 0x000fe20000000000 */
[----:B------:R-:W-:Y:S01]  /*0f60*/  IMAD R10, R24, R17, R16 ;  /* 0x00000011180a7224 */ /* 0x000fe200078e0210 */
[----:B------:R-:W-:Y:S01]  /*0f70*/  IABS R16, R39 ;  /* 0x0000002700107213 */ /* 0x000fe20000000000 */
[----:B------:R-:W-:Y:S02]  /*0f80*/  IMAD.MOV R3, RZ, RZ, -R3 ;  /* 0x000000ffff037224 */ /* 0x000fe400078e0a03 */
[--C-:B------:R-:W-:Y:S01]  /*0f90*/  @!P0 IMAD.IADD R4, R4, 0x1, -R24.reuse ;  /* 0x0000000104048824 */ /* 0x100fe200078e0a18 */
[C---:B------:R-:W-:Y:S01]  /*0fa0*/  ISETP.GT.U32.AND P0, PT, R24.reuse, R9, PT ;  /* 0x000000091800720c */ /* 0x040fe20003f04070 */
[----:B------:R-:W-:Y:S01]  /*0fb0*/  @!P2 IMAD.IADD R7, R7, 0x1, -R24 ;  /* 0x000000010707a824 */ /* 0x000fe200078e0a18 */
[----:B------:R-:W-:Y:S01]  /*0fc0*/  ISETP.GT.U32.AND P2, PT, R24, R11, PT ;  /* 0x0000000b1800720c */ /* 0x000fe20003f44070 */
[----:B------:R-:W-:-:S04]  /*0fd0*/  IMAD.HI.U32 R8, R5, R14, RZ ;  /* 0x0000000e05087227 */ /* 0x000fc800078e00ff */
[----:B------:R-:W-:Y:S02]  /*0fe0*/  IMAD R13, R24, R3, R13 ;  /* 0x00000003180d7224 */ /* 0x000fe400078e020d */
[----:B------:R-:W-:-:S04]  /*0ff0*/  IMAD.HI.U32 R3, R5, R16, RZ ;  /* 0x0000001005037227 */ /* 0x000fc800078e00ff */
[----:B------:R-:W-:Y:S02]  /*1000*/  IMAD.MOV R15, RZ, RZ, -R8 ;  /* 0x000000ffff0f7224 */ /* 0x000fe400078e0a08 */
[----:B------:R-:W-:Y:S02]  /*1010*/  IMAD.MOV R3, RZ, RZ, -R3 ;  /* 0x000000ffff037224 */ /* 0x000fe400078e0a03 */
[----:B------:R-:W-:Y:S02]  /*1020*/  IMAD R14, R24, R15, R14 ;  /* 0x0000000f180e7224 */ /* 0x000fe400078e020e */
[----:B------:R-:W-:Y:S01]  /*1030*/  @!P6 IMAD.IADD R6, R6, 0x1, -R24 ;  /* 0x000000010606e824 */ /* 0x000fe200078e0a18 */
[C---:B------:R-:W-:Y:S01]  /*1040*/  ISETP.GT.U32.AND P6, PT, R24.reuse, R10, PT ;  /* 0x0000000a1800720c */ /* 0x040fe20003fc4070 */
[C---:B------:R-:W-:Y:S02]  /*1050*/  IMAD R15, R24.reuse, R3, R16 ;  /* 0x00000003180f7224 */ /* 0x040fe400078e0210 */
[--C-:B------:R-:W-:Y:S01]  /*1060*/  @!P0 IMAD.IADD R9, R9, 0x1, -R24.reuse ;  /* 0x0000000109098824 */ /* 0x100fe200078e0a18 */
[C---:B------:R-:W-:Y:S01]  /*1070*/  ISETP.GT.U32.AND P0, PT, R24.reuse, R13, PT ;  /* 0x0000000d1800720c */ /* 0x040fe20003f04070 */
[----:B------:R-:W-:Y:S01]  /*1080*/  @!P2 IMAD.IADD R11, R11, 0x1, -R24 ;  /* 0x000000010b0ba824 */ /* 0x000fe200078e0a18 */
[----:B------:R-:W-:Y:S01]  /*1090*/  ISETP.GT.U32.AND P2, PT, R24, R15, PT ;  /* 0x0000000f1800720c */ /* 0x000fe20003f44070 */
[----:B------:R-:W-:-:S04]  /*10a0*/  IMAD.HI.U32 R8, R5, R18, RZ ;  /* 0x0000001205087227 */ /* 0x000fc800078e00ff */
[----:B------:R-:W-:Y:S01]  /*10b0*/  IMAD.MOV R17, RZ, RZ, -R8 ;  /* 0x000000ffff117224 */ /* 0x000fe200078e0a08 */
[----:B------:R-:W-:Y:S01]  /*10c0*/  LEA.HI R8, R0, R23, RZ, 0x1a ;  /* 0x0000001700087211 */ /* 0x000fe200078fd0ff */
[----:B------:R-:W-:Y:S01]  /*10d0*/  @!P6 IMAD.IADD R10, R10, 0x1, -R24 ;  /* 0x000000010a0ae824 */ /* 0x000fe200078e0a18 */
[C---:B------:R-:W-:Y:S01]  /*10e0*/  ISETP.GT.U32.AND P6, PT, R24.reuse, R14, PT ;  /* 0x0000000e1800720c */ /* 0x040fe20003fc4070 */
[----:B------:R-:W-:Y:S02]  /*10f0*/  IMAD R18, R24, R17, R18 ;  /* 0x0000001118127224 */ /* 0x000fe400078e0212 */
[----:B------:R-:W-:Y:S02]  /*1100*/  VIADD R32, R8, 0x3c ;  /* 0x0000003c08207836 */ /* 0x000fe40000000000 */
[--C-:B------:R-:W-:Y:S01]  /*1110*/  @!P0 IMAD.IADD R13, R13, 0x1, -R24.reuse ;  /* 0x000000010d0d8824 */ /* 0x100fe200078e0a18 */
[C---:B------:R-:W-:Y:S01]  /*1120*/  ISETP.GT.U32.AND P0, PT, R24.reuse, R18, PT ;  /* 0x000000121800720c */ /* 0x040fe20003f04070 */
[----:B------:R-:W-:Y:S01]  /*1130*/  @!P2 IMAD.IADD R15, R15, 0x1, -R24 ;  /* 0x000000010f0fa824 */ /* 0x000fe200078e0a18 */
[----:B------:R-:W-:Y:S01]  /*1140*/  ISETP.GT.U32.AND P2, PT, R24, R9, PT ;  /* 0x000000091800720c */ /* 0x000fe20003f44070 */
[C---:B------:R-:W-:Y:S01]  /*1150*/  VIADD R33, R8.reuse, 0x2c ;  /* 0x0000002c08217836 */ /* 0x040fe20000000000 */
[----:B------:R-:W-:Y:S01]  /*1160*/  IABS R21, R32 ;  /* 0x0000002000157213 */ /* 0x000fe20000000000 */
[----:B------:R-:W-:-:S02]  /*1170*/  VIADD R36, R8, 0x1c ;  /* 0x0000001c08247836 */ /* 0x000fc40000000000 */
[----:B------:R-:W-:Y:S01]  /*1180*/  VIADD R16, R8, 0xc ;  /* 0x0000000c08107836 */ /* 0x000fe20000000000 */
[----:B------:R-:W-:Y:S01]  /*1190*/  IABS R25, R33 ;  /* 0x0000002100197213 */ /* 0x000fe20000000000 */
[C---:B------:R-:W-:Y:S01]  /*11a0*/  IMAD.HI.U32 R12, R5.reuse, R19, RZ ;  /* 0x00000013050c7227 */ /* 0x040fe200078e00ff */
[----:B------:R-:W-:Y:S02]  /*11b0*/  IABS R26, R36 ;  /* 0x00000024001a7213 */ /* 0x000fe40000000000 */
[----:B------:R-:W-:Y:S01]  /*11c0*/  IABS R28, R16 ;  /* 0x00000010001c7213 */ /* 0x000fe20000000000 */
[----:B------:R-:W-:Y:S02]  /*11d0*/  IMAD.MOV R12, RZ, RZ, -R12 ;  /* 0x000000ffff0c7224 */ /* 0x000fe400078e0a0c */
[----:B------:R-:W-:-:S04]  /*11e0*/  IMAD.HI.U32 R3, R5, R21, RZ ;  /* 0x0000001505037227 */ /* 0x000fc800078e00ff */
[----:B------:R-:W-:Y:S01]  /*11f0*/  @!P6 IMAD.IADD R14, R14, 0x1, -R24 ;  /* 0x000000010e0ee824 */ /* 0x000fe200078e0a18 */
[C---:B------:R-:W-:Y:S01]  /*1200*/  ISETP.GT.U32.AND P6, PT, R24.reuse, R7, PT ;  /* 0x000000071800720c */ /* 0x040fe20003fc4070 */
[----:B------:R-:W-:Y:S02]  /*1210*/  IMAD R19, R24, R12, R19 ;  /* 0x0000000c18137224 */ /* 0x000fe400078e0213 */
[----:B------:R-:W-:-:S04]  /*1220*/  IMAD.HI.U32 R8, R5, R25, RZ ;  /* 0x0000001905087227 */ /* 0x000fc800078e00ff */
[----:B------:R-:W-:-:S04]  /*1230*/  IMAD.HI.U32 R12, R5, R26, RZ ;  /* 0x0000001a050c7227 */ /* 0x000fc800078e00ff */
[----:B------:R-:W-:-:S04]  /*1240*/  IMAD.HI.U32 R17, R5, R28, RZ ;  /* 0x0000001c05117227 */ /* 0x000fc800078e00ff */
[----:B------:R-:W-:Y:S02]  /*1250*/  IMAD.MOV R3, RZ, RZ, -R3 ;  /* 0x000000ffff037224 */ /* 0x000fe400078e0a03 */
[----:B------:R-:W-:-:S04]  /*1260*/  IMAD.HI.U32 R5, R5, R30, RZ ;  /* 0x0000001e05057227 */ /* 0x000fc800078e00ff */
[--C-:B------:R-:W-:Y:S01]  /*1270*/  @!P0 IMAD.IADD R18, R18, 0x1, -R24.reuse ;  /* 0x0000000112128824 */ /* 0x100fe200078e0a18 */
[C---:B------:R-:W-:Y:S01]  /*1280*/  ISETP.GT.U32.AND P0, PT, R24.reuse, R10, PT ;  /* 0x0000000a1800720c */ /* 0x040fe20003f04070 */
[----:B------:R-:W-:Y:S01]  /*1290*/  @!P2 IMAD.IADD R9, R9, 0x1, -R24 ;  /* 0x000000010909a824 */ /* 0x000fe200078e0a18 */
[C---:B------:R-:W-:Y:S01]  /*12a0*/  ISETP.GT.U32.AND P2, PT, R24.reuse, R11, PT ;  /* 0x0000000b1800720c */ /* 0x040fe20003f44070 */
[----:B------:R-:W-:Y:S02]  /*12b0*/  IMAD R3, R24, R3, R21 ;  /* 0x0000000318037224 */ /* 0x000fe400078e0215 */
[----:B------:R-:W-:Y:S02]  /*12c0*/  IMAD.MOV R21, RZ, RZ, -R5 ;  /* 0x000000ffff157224 */ /* 0x000fe400078e0a05 */
[----:B------:R-:W-:Y:S01]  /*12d0*/  IMAD.MOV.U32 R5, RZ, RZ, R4 ;  /* 0x000000ffff057224 */ /* 0x000fe200078e0004 */
[----:B------:R-:W-:Y:S01]  /*12e0*/  SHF.R.U32.HI R4, RZ, 0x5, R0 ;  /* 0x00000005ff047819 */ /* 0x000fe20000011600 */
[----:B------:R-:W-:-:S02]  /*12f0*/  IMAD.MOV R8, RZ, RZ, -R8 ;  /* 0x000000ffff087224 */ /* 0x000fc400078e0a08 */
[----:B------:R-:W-:Y:S01]  /*1300*/  IMAD.MOV R29, RZ, RZ, -R12 ;  /* 0x000000ffff1d7224 */ /* 0x000fe200078e0a0c */
[----:B------:R-:W-:Y:S01]  /*1310*/  R2UR UR16, R4 ;  /* 0x00000000041072ca */ /* 0x000fe200000e0000 */
[----:B------:R-:W-:Y:S01]  /*1320*/  @!P4 IMAD.MOV R5, RZ, RZ, -R5 ;  /* 0x000000ffff05c224 */ /* 0x000fe200078e0a05 */
[C---:B------:R-:W-:Y:S01]  /*1330*/  ISETP.GT.U32.AND P4, PT, R24.reuse, R13, PT ;  /* 0x0000000d1800720c */ /* 0x040fe20003f84070 */
[----:B------:R-:W-:Y:S01]  /*1340*/  @!P3 IMAD.MOV R6, RZ, RZ, -R6 ;  /* 0x000000ffff06b224 */ /* 0x000fe200078e0a06 */
[C---:B------:R-:W-:Y:S01]  /*1350*/  ISETP.GT.U32.AND P3, PT, R24.reuse, R14, PT ;  /* 0x0000000e1800720c */ /* 0x040fe20003f64070 */
[C---:B------:R-:W-:Y:S01]  /*1360*/  IMAD R8, R24.reuse, R8, R25 ;  /* 0x0000000818087224 */ /* 0x040fe200078e0219 */
[----:B------:R-:W-:Y:S01]  /*1370*/  LOP3.LUT R4, RZ, R27, RZ, 0x33, !PT ;  /* 0x0000001bff047212 */ /* 0x000fe200078e33ff */
[----:B------:R-:W-:Y:S01]  /*1380*/  @!P6 IMAD.IADD R7, R7, 0x1, -R24 ;  /* 0x000000010707e824 */ /* 0x000fe200078e0a18 */
[C---:B------:R-:W-:Y:S01]  /*1390*/  ISETP.GT.U32.AND P6, PT, R24.reuse, R15, PT ;  /* 0x0000000f1800720c */ /* 0x040fe20003fc4070 */
[----:B------:R-:W-:-:S02]  /*13a0*/  IMAD R12, R24, R29, R26 ;  /* 0x0000001d180c7224 */ /* 0x000fc400078e021a */
[----:B------:R-:W-:Y:S01]  /*13b0*/  @!P5 IMAD.MOV R7, RZ, RZ, -R7 ;  /* 0x000000ffff07d224 */ /* 0x000fe200078e0a07 */
[C---:B------:R-:W-:Y:S01]  /*13c0*/  ISETP.GT.U32.AND P5, PT, R24.reuse, R18, PT ;  /* 0x000000121800720c */ /* 0x040fe20003fa4070 */
[----:B------:R-:W-:Y:S01]  /*13d0*/  @!P1 IMAD.MOV R9, RZ, RZ, -R9 ;  /* 0x000000ffff099224 */ /* 0x000fe200078e0a09 */
[----:B------:R-:W-:Y:S01]  /*13e0*/  ISETP.GT.U32.AND P1, PT, R24, R3, PT ;  /* 0x000000031800720c */ /* 0x000fe20003f24070 */
[--C-:B------:R-:W-:Y:S01]  /*13f0*/  @!P0 IMAD.IADD R10, R10, 0x1, -R24.reuse ;  /* 0x000000010a0a8824 */ /* 0x100fe200078e0a18 */
[C---:B------:R-:W-:Y:S01]  /*1400*/  ISETP.GT.U32.AND P0, PT, R24.reuse, R8, PT ;  /* 0x000000081800720c */ /* 0x040fe20003f04070 */
[----:B------:R-:W-:Y:S02]  /*1410*/  IMAD.MOV R17, RZ, RZ, -R17 ;  /* 0x000000ffff117224 */ /* 0x000fe400078e0a11 */
[----:B------:R-:W-:Y:S01]  /*1420*/  @!P2 IMAD.IADD R11, R11, 0x1, -R24 ;  /* 0x000000010b0ba824 */ /* 0x000fe200078e0a18 */
[C---:B------:R-:W-:Y:S01]  /*1430*/  ISETP.GT.U32.AND P2, PT, R24.reuse, R12, PT ;  /* 0x0000000c1800720c */ /* 0x040fe20003f44070 */
[C---:B------:R-:W-:Y:S01]  /*1440*/  IMAD R17, R24.reuse, R17, R28 ;  /* 0x0000001118117224 */ /* 0x040fe200078e021c */
[----:B------:R-:W-:Y:S01]  /*1450*/  CS2R R28, SRZ ;  /* 0x00000000001c7805 */ /* 0x000fe2000001ff00 */
[----:B------:R-:W-:-:S02]  /*1460*/  IMAD R21, R24, R21, R30 ;  /* 0x0000001518157224 */ /* 0x000fc400078e021e */
[--C-:B------:R-:W-:Y:S01]  /*1470*/  @!P4 IMAD.IADD R13, R13, 0x1, -R24.reuse ;  /* 0x000000010d0dc824 */ /* 0x100fe200078e0a18 */
[----:B------:R-:W-:Y:S01]  /*1480*/  ISETP.GT.U32.AND P4, PT, R24, R17, PT ;  /* 0x000000111800720c */ /* 0x000fe20003f84070 */
[--C-:B------:R-:W-:Y:S01]  /*1490*/  @!P3 IMAD.IADD R14, R14, 0x1, -R24.reuse ;  /* 0x000000010e0eb824 */ /* 0x100fe200078e0a18 */
[----:B------:R-:W-:Y:S01]  /*14a0*/  ISETP.GT.U32.AND P3, PT, R24, R21, PT ;  /* 0x000000151800720c */ /* 0x000fe20003f64070 */
[--C-:B------:R-:W-:Y:S01]  /*14b0*/  @!P6 IMAD.IADD R15, R15, 0x1, -R24.reuse ;  /* 0x000000010f0fe824 */ /* 0x100fe200078e0a18 */
[----:B------:R-:W-:Y:S01]  /*14c0*/  ISETP.GE.AND P6, PT, R34, RZ, PT ;  /* 0x000000ff2200720c */ /* 0x000fe20003fc6270 */
[--C-:B------:R-:W-:Y:S01]  /*14d0*/  @!P5 IMAD.IADD R18, R18, 0x1, -R24.reuse ;  /* 0x000000011212d824 */ /* 0x100fe200078e0a18 */
[----:B------:R-:W-:Y:S01]  /*14e0*/  ISETP.GT.U32.AND P5, PT, R24, R19, PT ;  /* 0x000000131800720c */ /* 0x000fe20003fa4070 */
[--C-:B------:R-:W-:Y:S01]  /*14f0*/  @!P1 IMAD.IADD R3, R3, 0x1, -R24.reuse ;  /* 0x0000000103039824 */ /* 0x100fe200078e0a18 */
[----:B------:R-:W-:Y:S01]  /*1500*/  ISETP.GE.AND P1, PT, R35, RZ, PT ;  /* 0x000000ff2300720c */ /* 0x000fe20003f26270 */
[--C-:B------:R-:W-:Y:S01]  /*1510*/  @!P0 IMAD.IADD R8, R8, 0x1, -R24.reuse ;  /* 0x0000000108088824 */ /* 0x100fe200078e0a18 */
[----:B------:R-:W-:Y:S01]  /*1520*/  ISETP.GE.AND P0, PT, R37, RZ, PT ;  /* 0x000000ff2500720c */ /* 0x000fe20003f06270 */
[--C-:B------:R-:W-:Y:S01]  /*1530*/  @!P2 IMAD.IADD R12, R12, 0x1, -R24.reuse ;  /* 0x000000010c0ca824 */ /* 0x100fe200078e0a18 */
[----:B------:R-:W-:Y:S01]  /*1540*/  ISETP.GE.AND P2, PT, R38, RZ, PT ;  /* 0x000000ff2600720c */ /* 0x000fe20003f46270 */
[--C-:B------:R-:W-:Y:S01]  /*1550*/  @!P4 IMAD.IADD R17, R17, 0x1, -R24.reuse ;  /* 0x000000011111c824 */ /* 0x100fe200078e0a18 */
[----:B------:R-:W-:Y:S01]  /*1560*/  ISETP.GE.AND P4, PT, R39, RZ, PT ;  /* 0x000000ff2700720c */ /* 0x000fe20003f86270 */
[----:B------:R-:W-:Y:S01]  /*1570*/  @!P3 IMAD.IADD R21, R21, 0x1, -R24 ;  /* 0x000000011515b824 */ /* 0x000fe200078e0a18 */
[----:B------:R-:W-:Y:S01]  /*1580*/  ISETP.GE.AND P3, PT, R40, RZ, PT ;  /* 0x000000ff2800720c */ /* 0x000fe20003f66270 */
[----:B------:R-:W-:Y:S01]  /*1590*/  @!P6 IMAD.MOV R10, RZ, RZ, -R10 ;  /* 0x000000ffff0ae224 */ /* 0x000fe200078e0a0a */
[----:B------:R-:W-:Y:S01]  /*15a0*/  CS2R R34, SRZ ;  /* 0x0000000000227805 */ /* 0x000fe2000001ff00 */
[----:B------:R-:W-:Y:S01]  /*15b0*/  @!P5 IMAD.IADD R19, R19, 0x1, -R24 ;  /* 0x000000011313d824 */ /* 0x000fe200078e0a18 */
[C---:B------:R-:W-:Y:S01]  /*15c0*/  ISETP.GT.U32.AND P5, PT, R24.reuse, R3, PT ;  /* 0x000000031800720c */ /* 0x040fe20003fa4070 */
[----:B------:R-:W-:Y:S01]  /*15d0*/  @!P1 IMAD.MOV R11, RZ, RZ, -R11 ;  /* 0x000000ffff0b9224 */ /* 0x000fe200078e0a0b */
        /* <DEDUP_REMOVED lines=8> */
[----:B------:R-:W-:Y:S01]  /*1660*/  ISETP.GT.U32.AND P4, PT, R24, R19, PT ;  /* 0x000000131800720c */ /* 0x000fe20003f84070 */
[----:B------:R-:W-:Y:S01]  /*1670*/  IMAD R2, R2, UR4, RZ ;  /* 0x0000000402027c24 */ /* 0x000fe2000f8e02ff */
[----:B------:R-:W-:Y:S01]  /*1680*/  ISETP.GE.AND P3, PT, R32, RZ, PT ;  /* 0x000000ff2000720c */ /* 0x000fe20003f66270 */
        /* <DEDUP_REMOVED lines=11> */
[----:B------:R-:W-:Y:S01]  /*1740*/  ISETP.NE.AND P4, PT, R27, RZ, PT ;  /* 0x000000ff1b00720c */ /* 0x000fe20003f85270 */
[----:B------:R-:W-:Y:S01]  /*1750*/  @!P3 IMAD.MOV R3, RZ, RZ, -R3 ;  /* 0x000000ffff03b224 */ /* 0x000fe200078e0a03 */
[----:B------:R-:W-:Y:S01]  /*1760*/  ULDC UR4, c[0x0][0x240] ;  /* 0x0000900000047ab9 */ /* 0x000fe20000000800 */
[----:B------:R-:W-:Y:S01]  /*1770*/  @!P5 IMAD.MOV R8, RZ, RZ, -R8 ;  /* 0x000000ffff08d224 */ /* 0x000fe200078e0a08 */
[C---:B------:R-:W-:Y:S01]  /*1780*/  SEL R6, R4.reuse, R6, !P4 ;  /* 0x0000000604067207 */ /* 0x040fe20006000000 */
[----:B------:R-:W-:Y:S01]  /*1790*/  @!P1 IMAD.MOV R12, RZ, RZ, -R12 ;  /* 0x000000ffff0c9224 */ /* 0x000fe200078e0a0c */
[C---:B------:R-:W-:Y:S01]  /*17a0*/  SEL R3, R4.reuse, R3, !P4 ;  /* 0x0000000304037207 */ /* 0x040fe20006000000 */
[----:B------:R-:W-:Y:S01]  /*17b0*/  @!P0 IMAD.MOV R17, RZ, RZ, -R17 ;  /* 0x000000ffff118224 */ /* 0x000fe200078e0a11 */
[----:B------:R-:W-:Y:S01]  /*17c0*/  SEL R7, R4, R7, !P4 ;  /* 0x0000000704077207 */ /* 0x000fe20006000000 */
[----:B------:R-:W-:Y:S01]  /*17d0*/  @!P6 IMAD.MOV R19, RZ, RZ, -R19 ;  /* 0x000000ffff13e224 */ /* 0x000fe200078e0a13 */
[----:B------:R-:W-:Y:S01]  /*17e0*/  IADD3 R100, P0, R2, UR6, RZ ;  /* 0x0000000602647c10 */ /* 0x000fe2000ff1e0ff */
[----:B------:R-:W-:Y:S01]  /*17f0*/  @!P2 IMAD.MOV R21, RZ, RZ, -R21 ;  /* 0x000000ffff15a224 */ /* 0x000fe200078e0a15 */
[C---:B------:R-:W-:Y:S01]  /*1800*/  SEL R5, R4.reuse, R5, !P4 ;  /* 0x0000000504057207 */ /* 0x040fe20006000000 */
[----:B------:R-:W-:Y:S01]  /*1810*/  IMAD R3, R3, UR4, RZ ;  /* 0x0000000403037c24 */ /* 0x000fe2000f8e02ff */
[----:B------:R-:W-:Y:S01]  /*1820*/  SEL R8, R4, R8, !P4 ;  /* 0x0000000804087207 */ /* 0x000fe20006000000 */
[----:B------:R-:W-:Y:S01]  /*1830*/  IMAD R6, R6, UR4, RZ ;  /* 0x0000000406067c24 */ /* 0x000fe2000f8e02ff */
        /* <DEDUP_REMOVED lines=22> */
[----:B------:R-:W-:Y:S01]  /*19a0*/  LEA.HI.X.SX32 R131, R2, UR7, 0x1, P0 ;  /* 0x0000000702837c11 */ /* 0x000fe200080f0eff */
[----:B------:R-:W-:Y:S01]  /*19b0*/  ULDC.64 UR6, c[0x0][0x218] ;  /* 0x0000860000067ab9 */ /* 0x000fe20000000a00 */
[----:B------:R-:W-:Y:S01]  /*19c0*/  SHF.R.S32.HI R2, RZ, 0x7, R0 ;  /* 0x00000007ff027819 */ /* 0x000fe20000011400 */
[----:B------:R-:W-:Y:S01]  /*19d0*/  IMAD R18, R18, UR4, RZ ;  /* 0x0000000412127c24 */ /* 0x000fe2000f8e02ff */
[----:B------:R-:W-:Y:S01]  /*19e0*/  SHF.R.S32.HI R127, RZ, 0x1f, R3 ;  /* 0x0000001fff7f7819 */ /* 0x000fe20000011403 */
[----:B------:R-:W-:Y:S01]  /*19f0*/  IMAD R19, R19, UR4, RZ ;  /* 0x0000000413137c24 */ /* 0x000fe2000f8e02ff */
[----:B------:R-:W-:Y:S01]  /*1a00*/  IADD3 R96, P2, R3, UR6, RZ ;  /* 0x0000000603607c10 */ /* 0x000fe2000ff5e0ff */
[----:B------:R-:W-:Y:S01]  /*1a10*/  IMAD R4, R4, UR4, RZ ;  /* 0x0000000404047c24 */ /* 0x000fe2000f8e02ff */
[----:B------:R-:W-:Y:S01]  /*1a20*/  SHF.R.S32.HI R123, RZ, 0x1f, R6 ;  /* 0x0000001fff7b7819 */ /* 0x000fe20000011406 */
[----:B------:R-:W-:Y:S01]  /*1a30*/  UIADD3 UR4, UR12, 0x4000, URZ ;  /* 0x000040000c047890 */ /* 0x000fe2000fffe03f */
[----:B------:R-:W-:-:S02]  /*1a40*/  IADD3 R130, P1, R6, UR6, RZ ;  /* 0x0000000606827c10 */ /* 0x000fc4000ff3e0ff */
[----:B------:R-:W-:Y:S02]  /*1a50*/  CS2R R24, SRZ ;  /* 0x0000000000187805 */ /* 0x000fe4000001ff00 */
[----:B------:R-:W-:Y:S01]  /*1a60*/  SHF.R.S32.HI R121, RZ, 0x1f, R7 ;  /* 0x0000001fff797819 */ /* 0x000fe20000011407 */
[----:B------:R-:W-:Y:S01]  /*1a70*/  USHF.R.U32.HI UR4, URZ, 0x4, UR4 ;  /* 0x000000043f047899 */ /* 0x000fe20008011604 */
[----:B------:R-:W-:Y:S02]  /*1a80*/  IADD3 R128, P0, R7, UR6, RZ ;  /* 0x0000000607807c10 */ /* 0x000fe4000ff1e0ff */
[----:B------:R-:W-:Y:S02]  /*1a90*/  CS2R R26, SRZ ;  /* 0x00000000001a7805 */ /* 0x000fe4000001ff00 */
[----:B------:R-:W-:Y:S01]  /*1aa0*/  SGXT R2, R2, 0x1 ;  /* 0x000000010202781a */ /* 0x000fe20000000200 */
[----:B------:R-:W-:Y:S01]  /*1ab0*/  USGXT.U32 UR4, UR4, 0xe ;  /* 0x0000000e0404789a */ /* 0x000fe20008000000 */
[----:B------:R-:W-:-:S02]  /*1ac0*/  IADD3.X R127, R127, UR7, RZ, P2, !PT ;  /* 0x000000077f7f7c10 */ /* 0x000fc400097fe4ff */
[----:B------:R-:W-:Y:S02]  /*1ad0*/  CS2R R30, SRZ ;  /* 0x00000000001e7805 */ /* 0x000fe4000001ff00 */
[----:B------:R-:W-:Y:S02]  /*1ae0*/  IADD3.X R123, R123, UR7, RZ, P1, !PT ;  /* 0x000000077b7b7c10 */ /* 0x000fe40008ffe4ff */
[----:B------:R-:W-:Y:S02]  /*1af0*/  CS2R R32, SRZ ;  /* 0x0000000000207805 */ /* 0x000fe4000001ff00 */
[----:B------:R-:W-:Y:S02]  /*1b00*/  IADD3.X R121, R121, UR7, RZ, P0, !PT ;  /* 0x0000000779797c10 */ /* 0x000fe400087fe4ff */
[----:B------:R-:W-:Y:S02]  /*1b10*/  CS2R R36, SRZ ;  /* 0x0000000000247805 */ /* 0x000fe4000001ff00 */
[----:B------:R-:W-:-:S02]  /*1b20*/  SHF.R.S32.HI R119, RZ, 0x1f, R8 ;  /* 0x0000001fff777819 */ /* 0x000fc40000011408 */
[----:B------:R-:W-:Y:S02]  /*1b30*/  CS2R R38, SRZ ;  /* 0x0000000000267805 */ /* 0x000fe4000001ff00 */
[----:B------:R-:W-:Y:S02]  /*1b40*/  IADD3 R126, P5, R8, UR6, RZ ;  /* 0x00000006087e7c10 */ /* 0x000fe4000ffbe0ff */
[----:B------:R-:W-:Y:S02]  /*1b50*/  CS2R R40, SRZ ;  /* 0x0000000000287805 */ /* 0x000fe4000001ff00 */
[----:B------:R-:W-:Y:S01]  /*1b60*/  SHF.R.S32.HI R117, RZ, 0x1f, R9 ;  /* 0x0000001fff757819 */ /* 0x000fe20000011409 */
[----:B------:R-:W-:Y:S01]  /*1b70*/  UMOV UR10, UR4 ;  /* 0x00000004000a7c82 */ /* 0x000fe20008000000 */
[----:B------:R-:W-:Y:S02]  /*1b80*/  IADD3 R124, P4, R9, UR6, RZ ;  /* 0x00000006097c7c10 */ /* 0x000fe4000ff9e0ff */
[----:B------:R-:W-:-:S02]  /*1b90*/  SHF.R.S32.HI R115, RZ, 0x1f, R10 ;  /* 0x0000001fff737819 */ /* 0x000fc4000001140a */
[----:B------:R-:W-:Y:S02]  /*1ba0*/  IADD3 R122, P3, R10, UR6, RZ ;  /* 0x000000060a7a7c10 */ /* 0x000fe4000ff7e0ff */
[----:B------:R-:W-:Y:S02]  /*1bb0*/  SHF.R.S32.HI R113, RZ, 0x1f, R11 ;  /* 0x0000001fff717819 */ /* 0x000fe4000001140b */
[----:B------:R-:W-:Y:S02]  /*1bc0*/  IADD3 R120, P2, R11, UR6, RZ ;  /* 0x000000060b787c10 */ /* 0x000fe4000ff5e0ff */
[----:B------:R-:W-:Y:S02]  /*1bd0*/  SHF.R.S32.HI R111, RZ, 0x1f, R12 ;  /* 0x0000001fff6f7819 */ /* 0x000fe4000001140c */
[----:B------:R-:W-:Y:S02]  /*1be0*/  IADD3 R118, P1, R12, UR6, RZ ;  /* 0x000000060c767c10 */ /* 0x000fe4000ff3e0ff */
[----:B------:R-:W-:-:S02]  /*1bf0*/  SHF.R.S32.HI R109, RZ, 0x1f, R13 ;  /* 0x0000001fff6d7819 */ /* 0x000fc4000001140d */
[----:B------:R-:W-:Y:S02]  /*1c00*/  IADD3 R116, P0, R13, UR6, RZ ;  /* 0x000000060d747c10 */ /* 0x000fe4000ff1e0ff */
[----:B------:R-:W-:Y:S02]  /*1c10*/  LOP3.LUT R93, R2, 0x90, RZ, 0xc0, !PT ;  /* 0x00000090025d7812 */ /* 0x000fe400078ec0ff */
[----:B------:R-:W-:Y:S02]  /*1c20*/  IADD3.X R119, R119, UR7, RZ, P5, !PT ;  /* 0x0000000777777c10 */ /* 0x000fe4000affe4ff */
[----:B------:R-:W-:Y:S02]  /*1c30*/  IADD3.X R117, R117, UR7, RZ, P4, !PT ;  /* 0x0000000775757c10 */ /* 0x000fe4000a7fe4ff */
[----:B------:R-:W-:Y:S02]  /*1c40*/  IADD3.X R115, R115, UR7, RZ, P3, !PT ;  /* 0x0000000773737c10 */ /* 0x000fe40009ffe4ff */
[----:B------:R-:W-:-:S02]  /*1c50*/  IADD3.X R113, R113, UR7, RZ, P2, !PT ;  /* 0x0000000771717c10 */ /* 0x000fc400097fe4ff */
[----:B------:R-:W-:Y:S02]  /*1c60*/  IADD3.X R111, R111, UR7, RZ, P1, !PT ;  /* 0x000000076f6f7c10 */ /* 0x000fe40008ffe4ff */
[----:B------:R-:W-:Y:S02]  /*1c70*/  IADD3.X R109, R109, UR7, RZ, P0, !PT ;  /* 0x000000076d6d7c10 */ /* 0x000fe400087fe4ff */
[----:B------:R-:W-:Y:S02]  /*1c80*/  SHF.R.S32.HI R125, RZ, 0x1f, R5 ;  /* 0x0000001fff7d7819 */ /* 0x000fe40000011405 */
[----:B------:R-:W-:Y:S02]  /*1c90*/  IADD3 R132, P6, R5, UR6, RZ ;  /* 0x0000000605847c10 */ /* 0x000fe4000ffde0ff */
[----:B------:R-:W-:Y:S02]  /*1ca0*/  SHF.R.S32.HI R21, RZ, 0x1f, R14 ;  /* 0x0000001fff157819 */ /* 0x000fe4000001140e */
[----:B------:R-:W-:-:S02]  /*1cb0*/  IADD3 R114, P5, R14, UR6, RZ ;  /* 0x000000060e727c10 */ /* 0x000fc4000ffbe0ff */
[----:B------:R-:W-:Y:S02]  /*1cc0*/  SHF.R.S32.HI R107, RZ, 0x1f, R15 ;  /* 0x0000001fff6b7819 */ /* 0x000fe4000001140f */
[----:B------:R-:W-:Y:S02]  /*1cd0*/  IADD3 R112, P4, R15, UR6, RZ ;  /* 0x000000060f707c10 */ /* 0x000fe4000ff9e0ff */
[----:B------:R-:W-:Y:S02]  /*1ce0*/  SHF.R.S32.HI R105, RZ, 0x1f, R17 ;  /* 0x0000001fff697819 */ /* 0x000fe40000011411 */
[----:B------:R-:W-:Y:S02]  /*1cf0*/  IADD3 R110, P3, R17, UR6, RZ ;  /* 0x00000006116e7c10 */ /* 0x000fe4000ff7e0ff */
[----:B------:R-:W-:Y:S02]  /*1d00*/  SHF.R.S32.HI R103, RZ, 0x1f, R18 ;  /* 0x0000001fff677819 */ /* 0x000fe40000011412 */
[----:B------:R-:W-:-:S02]  /*1d10*/  IADD3 R108, P2, R18, UR6, RZ ;  /* 0x00000006126c7c10 */ /* 0x000fc4000ff5e0ff */
[----:B------:R-:W-:Y:S02]  /*1d20*/  SHF.R.S32.HI R101, RZ, 0x1f, R19 ;  /* 0x0000001fff657819 */ /* 0x000fe40000011413 */
[----:B------:R-:W-:Y:S02]  /*1d30*/  IADD3 R106, P1, R19, UR6, RZ ;  /* 0x00000006136a7c10 */ /* 0x000fe4000ff3e0ff */
[----:B------:R-:W-:Y:S01]  /*1d40*/  IADD3 R104, P0, R4, UR6, RZ ;  /* 0x0000000604687c10 */ /* 0x000fe2000ff1e0ff */
[----:B------:R-:W-:Y:S01]  /*1d50*/  UMOV UR6, 0xfffffffe ;  /* 0xfffffffe00067882 */ /* 0x000fe20000000000 */
[----:B------:R-:W-:Y:S02]  /*1d60*/  LOP3.LUT R93, R93, 0x7f, R0, 0x78, !PT ;  /* 0x0000007f5d5d7812 */ /* 0x000fe400078e7800 */
[----:B------:R-:W-:Y:S02]  /*1d70*/  IADD3.X R125, R125, UR7, RZ, P6, !PT ;  /* 0x000000077d7d7c10 */ /* 0x000fe4000b7fe4ff */
[----:B------:R-:W-:-:S02]  /*1d80*/  IADD3.X R21, R21, UR7, RZ, P5, !PT ;  /* 0x0000000715157c10 */ /* 0x000fc4000affe4ff */
[----:B------:R-:W-:Y:S02]  /*1d90*/  IADD3.X R107, R107, UR7, RZ, P4, !PT ;  /* 0x000000076b6b7c10 */ /* 0x000fe4000a7fe4ff */
[----:B------:R-:W-:Y:S02]  /*1da0*/  IADD3.X R105, R105, UR7, RZ, P3, !PT ;  /* 0x0000000769697c10 */ /* 0x000fe40009ffe4ff */
[----:B------:R-:W-:Y:S02]  /*1db0*/  IADD3.X R103, R103, UR7, RZ, P2, !PT ;  /* 0x0000000767677c10 */ /* 0x000fe400097fe4ff */
[----:B------:R-:W-:Y:S02]  /*1dc0*/  IADD3.X R101, R101, UR7, RZ, P1, !PT ;  /* 0x0000000765657c10 */ /* 0x000fe40008ffe4ff */
[----:B------:R-:W-:Y:S01]  /*1dd0*/  LEA.HI.X.SX32 R99, R4, UR7, 0x1, P0 ;  /* 0x0000000704637c11 */ /* 0x000fe200080f0eff */
[----:B------:R-:W-:Y:S01]  /*1de0*/  UMOV UR7, 0x7fffffdf ;  /* 0x7fffffdf00077882 */ /* 0x000fe20000000000 */
[----:B------:R-:W-:Y:S01]  /*1df0*/  LOP3.LUT R89, R93, 0x20, RZ, 0x3c, !PT ;  /* 0x000000205d597812 */ /* 0x000fe200078e3cff */
[----:B-1----:R-:W-:-:S12]  /*1e00*/  UIADD3.64 UR6, UR4, -UR6, URZ ;  /* 0x8000000604067297 */ /* 0x002fd8000fffe03f */
.L_x_2:
[C---:B------:R-:W-:Y:S02]  /*1e10*/  ISETP.GT.AND P1, PT, R102.reuse, RZ, PT ;  /* 0x000000ff6600720c */ /* 0x040fe40003f24270 */
[----:B------:R-:W-:Y:S01]  /*1e20*/  ISETP.GT.AND P4, PT, R102, 0x1, PT ;  /* 0x000000016600780c */ /* 0x000fe20003f84270 */
[----:B------:R-:W-:Y:S01]  /*1e30*/  IMAD.SHL.U32 R7, R98, 0x2, RZ ;  /* 0x0000000262077824 */ /* 0x000fe200078e00ff */
[----:B------:R-:W-:Y:S02]  /*1e40*/  LOP3.LUT R3, R0, 0x3f, RZ, 0xc0, !PT ;  /* 0x0000003f00037812 */ /* 0x000fe400078ec0ff */
[----:B------:R-:W-:Y:S02]  /*1e50*/  IADD3 R4, P3, R100, UR17, RZ ;  /* 0x0000001164047c10 */ /* 0x000fe4000ff7e0ff */
[----:B------:R-:W-:Y:S02]  /*1e60*/  ISETP.GT.AND P2, PT, R102, 0x2, PT ;  /* 0x000000026600780c */ /* 0x000fe40003f44270 */
[----:B------:R-:W-:Y:S01]  /*1e70*/  PRMT R148, RZ, 0x7610, R148 ;  /* 0x00007610ff947816 */ /* 0x000fe20000000094 */
[C---:B------:R-:W-:Y:S01]  /*1e80*/  IMAD R9, R98.reuse, 0x3, RZ ;  /* 0x0000000362097824 */ /* 0x040fe200078e02ff */
[----:B------:R-:W-:Y:S01]  /*1e90*/  PRMT R149, RZ, 0x7610, R149 ;  /* 0x00007610ff957816 */ /* 0x000fe20000000095 */
[----:B------:R-:W-:Y:S01]  /*1ea0*/  @P1 IMAD.MOV.U32 R2, RZ, RZ, R100 ;  /* 0x000000ffff021224 */ /* 0x000fe200078e0064 */
[----:B------:R-:W-:Y:S01]  /*1eb0*/  ISETP.GE.AND P0, PT, R3, R102, PT ;  /* 0x000000660300720c */ /* 0x000fe20003f06270 */
[----:B------:R-:W-:Y:S01]  /*1ec0*/  @P1 IMAD.MOV.U32 R3, RZ, RZ, R131 ;  /* 0x000000ffff031224 */ /* 0x000fe200078e0083 */
[----:B------:R-:W-:-:S02]  /*1ed0*/  LEA.HI.X.SX32 R5, R98, R131, 0x1, P3 ;  /* 0x0000008362057211 */ /* 0x000fc400018f0eff */
[----:B------:R-:W-:Y:S02]  /*1ee0*/  ISETP.GT.AND P3, PT, R102, 0x3, PT ;  /* 0x000000036600780c */ /* 0x000fe40003f64270 */
[-C--:B------:R-:W-:Y:S01]  /*1ef0*/  IADD3 R6, P5, R7, R100.reuse, RZ ;  /* 0x0000006407067210 */ /* 0x080fe20007fbe0ff */
[----:B------:R-:W2:Y:S01]  /*1f00*/  @P4 LDG.E.U8 R148, desc[UR14][R4.64] ;  /* 0x0000000e04944981 */ /* 0x000ea2000c1e1100 */
[----:B------:R-:W-:Y:S02]  /*1f10*/  PRMT R15, RZ, 0x7610, R15 ;  /* 0x00007610ff0f7816 */ /* 0x000fe4000000000f */
[----:B------:R-:W-:Y:S01]  /*1f20*/  IADD3 R8, P4, R9, R100, RZ ;  /* 0x0000006409087210 */ /* 0x000fe20007f9e0ff */
[----:B------:R0:W3:Y:S01]  /*1f30*/  @P1 LDG.E.U8 R149, desc[UR14][R2.64] ;  /* 0x0000000e02951981 */ /* 0x0000e2000c1e1100 */
[----:B------:R-:W-:Y:S02]  /*1f40*/  LEA.HI.X.SX32 R7, R7, R131, 0x1, P5 ;  /* 0x0000008307077211 */ /* 0x000fe400028f0eff */
[----:B------:R-:W-:-:S02]  /*1f50*/  PRMT R16, RZ, 0x7610, R16 ;  /* 0x00007610ff107816 */ /* 0x000fc40000000010 */
[-C--:B------:R-:W-:Y:S01]  /*1f60*/  LEA.HI.X.SX32 R9, R9, R131.reuse, 0x1, P4 ;  /* 0x0000008309097211 */ /* 0x080fe200020f0eff */
[----:B------:R1:W4:Y:S01]  /*1f70*/  @P2 LDG.E.U8 R15, desc[UR14][R6.64] ;  /* 0x0000000e060f2981 */ /* 0x000322000c1e1100 */
[----:B0-----:R-:W-:Y:S01]  /*1f80*/  IMAD.SHL.U32 R3, R98, 0x4, RZ ;  /* 0x0000000462037824 */ /* 0x001fe200078e00ff */
[----:B------:R-:W-:Y:S02]  /*1f90*/  ISETP.GT.AND P1, PT, R102, 0x4, PT ;  /* 0x000000046600780c */ /* 0x000fe40003f24270 */
[----:B------:R0:W5:Y:S02]  /*1fa0*/  @P3 LDG.E.U8 R16, desc[UR14][R8.64] ;  /* 0x0000000e08103981 */ /* 0x000164000c1e1100 */
[C---:B------:R-:W-:Y:S01]  /*1fb0*/  IADD3 R2, P2, R3.reuse, R100, RZ ;  /* 0x0000006403027210 */ /* 0x040fe20007f5e0ff */
[----:B------:R-:W-:Y:S01]  /*1fc0*/  IMAD R5, R98, 0x5, RZ ;  /* 0x0000000562057824 */ /* 0x000fe200078e02ff */
[----:B------:R-:W-:Y:S01]  /*1fd0*/  ISETP.GT.AND P3, PT, R102, 0x5, PT ;  /* 0x000000056600780c */ /* 0x000fe20003f64270 */
[----:B------:R-:W-:Y:S01]  /*1fe0*/  IMAD R10, R98, 0x6, RZ ;  /* 0x00000006620a7824 */ /* 0x000fe200078e02ff */
[----:B------:R-:W-:-:S02]  /*1ff0*/  LEA.HI.X.SX32 R3, R3, R131, 0x1, P2 ;  /* 0x0000008303037211 */ /* 0x000fc400010f0eff */
[----:B------:R-:W-:Y:S02]  /*2000*/  ISETP.GT.AND P2, PT, R102, 0x6, PT ;  /* 0x000000066600780c */ /* 0x000fe40003f44270 */
[CC--:B------:R-:W-:Y:S02]  /*2010*/  IADD3 R4, P5, R5.reuse, R100.reuse, RZ ;  /* 0x0000006405047210 */ /* 0x0c0fe40007fbe0ff */
[----:B-1----:R-:W-:Y:S02]  /*2020*/  IADD3 R6, P4, R10, R100, RZ ;  /* 0x000000640a067210 */ /* 0x002fe40007f9e0ff */
[----:B------:R-:W-:Y:S02]  /*2030*/  PRMT R150, RZ, 0x7610, R150 ;  /* 0x00007610ff967816 */ /* 0x000fe40000000096 */
[----:B------:R-:W-:Y:S01]  /*2040*/  PRMT R14, RZ, 0x7610, R14 ;  /* 0x00007610ff0e7816 */ /* 0x000fe2000000000e */
[----:B0-----:R-:W-:Y:S01]  /*2050*/  IMAD R9, R98, 0x7, RZ ;  /* 0x0000000762097824 */ /* 0x001fe200078e02ff */
[----:B------:R-:W-:-:S02]  /*2060*/  LEA.HI.X.SX32 R5, R5, R131, 0x1, P5 ;  /* 0x0000008305057211 */ /* 0x000fc400028f0eff */
[----:B------:R-:W-:Y:S01]  /*2070*/  PRMT R139, RZ, 0x7610, R139 ;  /* 0x00007610ff8b7816 */ /* 0x000fe2000000008b */
[----:B------:R0:W2:Y:S01]  /*2080*/  @P1 LDG.E.U8 R150, desc[UR14][R2.64] ;  /* 0x0000000e02961981 */ /* 0x0000a2000c1e1100 */
[----:B------:R-:W-:Y:S01]  /*2090*/  LEA.HI.X.SX32 R7, R10, R131, 0x1, P4 ;  /* 0x000000830a077211 */ /* 0x000fe200020f0eff */
[----:B------:R-:W-:Y:S01]  /*20a0*/  IMAD R10, R98, 0x9, RZ ;  /* 0x00000009620a7824 */ /* 0x000fe200078e02ff */
[C---:B------:R-:W-:Y:S01]  /*20b0*/  ISETP.GT.AND P1, PT, R102.reuse, 0x7, PT ;  /* 0x000000076600780c */ /* 0x040fe20003f24270 */
[----:B------:R1:W3:Y:S01]  /*20c0*/  @P3 LDG.E.U8 R14, desc[UR14][R4.64] ;  /* 0x0000000e040e3981 */ /* 0x0002e2000c1e1100 */
[----:B------:R-:W-:Y:S02]  /*20d0*/  IADD3 R8, P4, R9, R100, RZ ;  /* 0x0000006409087210 */ /* 0x000fe40007f9e0ff */
[----:B------:R-:W-:Y:S01]  /*20e0*/  ISETP.GT.AND P3, PT, R102, 0x8, PT ;  /* 0x000000086600780c */ /* 0x000fe20003f64270 */
[----:B------:R1:W5:Y:S01]  /*20f0*/  @P2 LDG.E.U8 R139, desc[UR14][R6.64] ;  /* 0x0000000e068b2981 */ /* 0x000362000c1e1100 */
[----:B0-----:R-:W-:Y:S01]  /*2100*/  IMAD.SHL.U32 R3, R98, 0x8, RZ ;  /* 0x0000000862037824 */ /* 0x001fe200078e00ff */
[----:B------:R-:W-:-:S02]  /*2110*/  ISETP.GT.AND P2, PT, R102, 0x9, PT ;  /* 0x000000096600780c */ /* 0x000fc40003f44270 */
[-C--:B------:R-:W-:Y:S02]  /*2120*/  LEA.HI.X.SX32 R9, R9, R131.reuse, 0x1, P4 ;  /* 0x0000008309097211 */ /* 0x080fe400020f0eff */
[CC--:B------:R-:W-:Y:S02]  /*2130*/  IADD3 R2, P5, R3.reuse, R100.reuse, RZ ;  /* 0x0000006403027210 */ /* 0x0c0fe40007fbe0ff */
[----:B-1----:R-:W-:Y:S02]  /*2140*/  IADD3 R4, P4, R10, R100, RZ ;  /* 0x000000640a047210 */ /* 0x002fe40007f9e0ff */
[----:B------:R-:W-:Y:S02]  /*2150*/  PRMT R134, RZ, 0x7610, R134 ;  /* 0x00007610ff867816 */ /* 0x000fe40000000086 */
[----:B------:R-:W-:Y:S01]  /*2160*/  PRMT R159, RZ, 0x7610, R159 ;  /* 0x00007610ff9f7816 */ /* 0x000fe2000000009f */
[----:B------:R-:W-:Y:S01]  /*2170*/  IMAD R7, R98, 0xa, RZ ;  /* 0x0000000a62077824 */ /* 0x000fe200078e02ff */
[----:B------:R-:W-:-:S02]  /*2180*/  LEA.HI.X.SX32 R3, R3, R131, 0x1, P5 ;  /* 0x0000008303037211 */ /* 0x000fc400028f0eff */
[----:B------:R-:W-:Y:S01]  /*2190*/  PRMT R135, RZ, 0x7610, R135 ;  /* 0x00007610ff877816 */ /* 0x000fe20000000087 */
[----:B------:R0:W5:Y:S01]  /*21a0*/  @P1 LDG.E.U8 R134, desc[UR14][R8.64] ;  /* 0x0000000e08861981 */ /* 0x000162000c1e1100 */
[----:B------:R-:W-:Y:S01]  /*21b0*/  LEA.HI.X.SX32 R5, R10, R131, 0x1, P4 ;  /* 0x000000830a057211 */ /* 0x000fe200020f0eff */
[----:B------:R-:W-:Y:S01]  /*21c0*/  IMAD R10, R98, 0xc, RZ ;  /* 0x0000000c620a7824 */ /* 0x000fe200078e02ff */
[C---:B------:R-:W-:Y:S01]  /*21d0*/  ISETP.GT.AND P1, PT, R102.reuse, 0xa, PT ;  /* 0x0000000a6600780c */ /* 0x040fe20003f24270 */
[----:B------:R1:W4:Y:S01]  /*21e0*/  @P3 LDG.E.U8 R159, desc[UR14][R2.64] ;  /* 0x0000000e029f3981 */ /* 0x000322000c1e1100 */
[----:B------:R-:W-:Y:S02]  /*21f0*/  IADD3 R6, P4, R7, R100, RZ ;  /* 0x0000006407067210 */ /* 0x000fe40007f9e0ff */
[----:B------:R-:W-:Y:S01]  /*2200*/  ISETP.GT.AND P3, PT, R102, 0xb, PT ;  /* 0x0000000b6600780c */ /* 0x000fe20003f64270 */
[----:B------:R1:W5:Y:S01]  /*2210*/  @P2 LDG.E.U8 R135, desc[UR14][R4.64] ;  /* 0x0000000e04872981 */ /* 0x000362000c1e1100 */
[----:B0-----:R-:W-:Y:S01]  /*2220*/  IMAD R9, R98, 0xb, RZ ;  /* 0x0000000b62097824 */ /* 0x001fe200078e02ff */
        /* <DEDUP_REMOVED lines=13> */
[----:B------:R1:W5:Y:S01]  /*2300*/  @P3 LDG.E.U8 R133, desc[UR14][R8.64] ;  /* 0x0000000e08853981 */ /* 0x000362000c1e1100 */
        /* <DEDUP_REMOVED lines=10> */
[----:B------:R-:W-:Y:S01]  /*23b0*/  IMAD.SHL.U32 R3, R98, 0x10, RZ ;  /* 0x0000001062037824 */ /* 0x000fe200078e00ff */
        /* <DEDUP_REMOVED lines=111> */
[-C--:B------:R-:W-:Y:S02]  /*2ab0*/  LEA.HI.X.SX32 R5, R10, R131.reuse, 0x1, P4 ;  /* 0x000000830a057211 */ /* 0x080fe400020f0eff */
[C---:B------:R-:W-:Y:S01]  /*2ac0*/  ISETP.GT.AND P1, PT, R102.reuse, 0x22, PT ;  /* 0x000000226600780c */ /* 0x040fe20003f24270 */
[----:B------:R1:W5:Y:S01]  /*2ad0*/  @P3 LDG.E.U8 R153, desc[UR14][R2.64] ;  /* 0x0000000e02993981 */ /* 0x000362000c1e1100 */
[C---:B------:R-:W-:Y:S02]  /*2ae0*/  IADD3 R6, P4, R7.reuse, R100, RZ ;  /* 0x0000006407067210 */ /* 0x040fe40007f9e0ff */
[----:B------:R-:W-:Y:S01]  /*2af0*/  ISETP.GT.AND P3, PT, R102, 0x23, PT ;  /* 0x000000236600780c */ /* 0x000fe20003f64270 */
[----:B------:R1:W5:Y:S01]  /*2b00*/  @P2 LDG.E.U8 R163, desc[UR14][R4.64] ;  /* 0x0000000e04a32981 */ /* 0x000362000c1e1100 */
[----:B0-----:R-:W-:Y:S01]  /*2b10*/  IMAD R9, R98, 0x23, RZ ;  /* 0x0000002362097824 */ /* 0x001fe200078e02ff */
[----:B------:R-:W-:Y:S01]  /*2b20*/  ISETP.GT.AND P2, PT, R102, 0x24, PT ;  /* 0x000000246600780c */ /* 0x000fe20003f44270 */
[----:B------:R-:W-:Y:S01]  /*2b30*/  IMAD R8, R98, 0x24, RZ ;  /* 0x0000002462087824 */ /* 0x000fe200078e02ff */
[----:B------:R-:W-:-:S02]  /*2b40*/  LEA.HI.X.SX32 R7, R7, R131, 0x1, P4 ;  /* 0x0000008307077211 */ /* 0x000fc400020f0eff */
[CC--:B------:R-:W-:Y:S02]  /*2b50*/  IADD3 R10, P5, R9.reuse, R100.reuse, RZ ;  /* 0x00000064090a7210 */ /* 0x0c0fe40007fbe0ff */
[-C--:B------:R-:W-:Y:S02]  /*2b60*/  IADD3 R12, P4, R8, R100.reuse, RZ ;  /* 0x00000064080c7210 */ /* 0x080fe40007f9e0ff */
[----:B------:R-:W-:Y:S01]  /*2b70*/  PRMT R152, RZ, 0x7610, R152 ;  /* 0x00007610ff987816 */ /* 0x000fe20000000098 */
[----:B-1----:R-:W-:Y:S01]  /*2b80*/  IMAD R2, R98, 0x25, RZ ;  /* 0x0000002562027824 */ /* 0x002fe200078e02ff */
[----:B------:R-:W-:Y:S02]  /*2b90*/  PRMT R162, RZ, 0x7610, R162 ;  /* 0x00007610ffa27816 */ /* 0x000fe400000000a2 */
[-C--:B------:R-:W-:Y:S02]  /*2ba0*/  LEA.HI.X.SX32 R11, R9, R131.reuse, 0x1, P5 ;  /* 0x00000083090b7211 */ /* 0x080fe400028f0eff */
[----:B------:R-:W-:Y:S01]  /*2bb0*/  PRMT R141, RZ, 0x7610, R141 ;  /* 0x00007610ff8d7816 */ /* 0x000fe2000000008d */
[----:B------:R0:W5:Y:S01]  /*2bc0*/  @P1 LDG.E.U8 R152, desc[UR14][R6.64] ;  /* 0x0000000e06981981 */ /* 0x000162000c1e1100 */
[----:B------:R-:W-:Y:S01]  /*2bd0*/  LEA.HI.X.SX32 R13, R8, R131, 0x1, P4 ;  /* 0x00000083080d7211 */ /* 0x000fe200020f0eff */
[----:B------:R-:W-:Y:S01]  /*2be0*/  IMAD R3, R98, 0x26, RZ ;  /* 0x0000002662037824 */ /* 0x000fe200078e02ff */
[----:B------:R-:W-:Y:S01]  /*2bf0*/  ISETP.GT.AND P1, PT, R102, 0x25, PT ;  /* 0x000000256600780c */ /* 0x000fe20003f24270 */
[----:B------:R1:W5:Y:S01]  /*2c00*/  @P3 LDG.E.U8 R162, desc[UR14][R10.64] ;  /* 0x0000000e0aa23981 */ /* 0x000362000c1e1100 */
[----:B------:R-:W-:Y:S01]  /*2c10*/  IADD3 R8, P4, R2, R100, RZ ;  /* 0x0000006402087210 */ /* 0x000fe20007f9e0ff */
[----:B------:R-:W-:Y:S01]  /*2c20*/  IMAD R5, R98, 0x27, RZ ;  /* 0x0000002762057824 */ /* 0x000fe200078e02ff */
[C---:B------:R-:W-:Y:S01]  /*2c30*/  ISETP.GT.AND P3, PT, R102.reuse, 0x26, PT ;  /* 0x000000266600780c */ /* 0x040fe20003f64270 */
[----:B------:R-:W5:Y:S01]  /*2c40*/  @P2 LDG.E.U8 R141, desc[UR14][R12.64] ;  /* 0x0000000e0c8d2981 */ /* 0x000f62000c1e1100 */
[----:B------:R-:W-:-:S02]  /*2c50*/  ISETP.GT.AND P2, PT, R102, 0x27, PT ;  /* 0x000000276600780c */ /* 0x000fc40003f44270 */
[-C--:B------:R-:W-:Y:S02]  /*2c60*/  LEA.HI.X.SX32 R9, R2, R131.reuse, 0x1, P4 ;  /* 0x0000008302097211 */ /* 0x080fe400020f0eff */
[-C--:B------:R-:W-:Y:S02]  /*2c70*/  IADD3 R2, P5, R3, R100.reuse, RZ ;  /* 0x0000006403027210 */ /* 0x080fe40007fbe0ff */
[----:B------:R-:W-:Y:S02]  /*2c80*/  IADD3 R4, P4, R5, R100, RZ ;  /* 0x0000006405047210 */ /* 0x000fe40007f9e0ff */
[----:B------:R-:W-:Y:S02]  /*2c90*/  PRMT R161, RZ, 0x7610, R161 ;  /* 0x00007610ffa17816 */ /* 0x000fe400000000a1 */
[----:B------:R-:W-:Y:S01]  /*2ca0*/  PRMT R145, RZ, 0x7610, R145 ;  /* 0x00007610ff917816 */ /* 0x000fe20000000091 */
[----:B0-----:R-:W-:Y:S01]  /*2cb0*/  IMAD R7, R98, 0x28, RZ ;  /* 0x0000002862077824 */ /* 0x001fe200078e02ff */
[----:B------:R-:W-:-:S02]  /*2cc0*/  LEA.HI.X.SX32 R3, R3, R131, 0x1, P5 ;  /* 0x0000008303037211 */ /* 0x000fc400028f0eff */
[----:B------:R-:W-:Y:S01]  /*2cd0*/  PRMT R160, RZ, 0x7610, R160 ;  /* 0x00007610ffa07816 */ /* 0x000fe200000000a0 */
[----:B------:R0:W5:Y:S01]  /*2ce0*/  @P1 LDG.E.U8 R161, desc[UR14][R8.64] ;  /* 0x0000000e08a11981 */ /* 0x000162000c1e1100 */
[----:B------:R-:W-:Y:S01]  /*2cf0*/  LEA.HI.X.SX32 R5, R5, R131, 0x1, P4 ;  /* 0x0000008305057211 */ /* 0x000fe200020f0eff */
[----:B-1----:R-:W-:Y:S01]  /*2d00*/  IMAD R10, R98, 0x2a, RZ ;  /* 0x0000002a620a7824 */ /* 0x002fe200078e02ff */
        /* <DEDUP_REMOVED lines=12> */
[----:B--2---:R-:W-:Y:S01]  /*2dd0*/  IMAD R5, R98, 0x2b, RZ ;  /* 0x0000002b62057824 */ /* 0x004fe200078e02ff */
[----:B------:R-:W-:-:S02]  /*2de0*/  LEA.HI.X.SX32 R9, R9, R131, 0x1, P5 ;  /* 0x0000008309097211 */ /* 0x000fc400028f0eff */
[----:B------:R-:W-:Y:S01]  /*2df0*/  PRMT R168, RZ, 0x7610, R168 ;  /* 0x00007610ffa87816 */ /* 0x000fe200000000a8 */
[----:B------:R0:W2:Y:S01]  /*2e00*/  @P1 LDG.E.U8 R151, desc[UR14][R6.64] ;  /* 0x0000000e06971981 */ /* 0x0000a2000c1e1100 */
[----:B------:R-:W-:Y:S01]  /*2e10*/  LEA.HI.X.SX32 R3, R10, R131, 0x1, P4 ;  /* 0x000000830a037211 */ /* 0x000fe200020f0eff */
[----:B------:R-:W-:Y:S01]  /*2e20*/  IMAD R10, R98, 0x2d, RZ ;  /* 0x0000002d620a7824 */ /* 0x000fe200078e02ff */
[C---:B------:R-:W-:Y:S01]  /*2e30*/  ISETP.GT.AND P1, PT, R102.reuse, 0x2b, PT ;  /* 0x0000002b6600780c */ /* 0x040fe20003f24270 */
[----:B------:R1:W2:Y:S01]  /*2e40*/  @P3 LDG.E.U8 R169, desc[UR14][R8.64] ;  /* 0x0000000e08a93981 */ /* 0x0002a2000c1e1100 */
[----:B------:R-:W-:Y:S02]  /*2e50*/  IADD3 R4, P4, R5, R100, RZ ;  /* 0x0000006405047210 */ /* 0x000fe40007f9e0ff */
[----:B------:R-:W-:Y:S01]  /*2e60*/  ISETP.GT.AND P3, PT, R102, 0x2c, PT ;  /* 0x0000002c6600780c */ /* 0x000fe20003f64270 */
[----:B------:R3:W2:Y:S01]  /*2e70*/  @P2 LDG.E.U8 R168, desc[UR14][R2.64] ;  /* 0x0000000e02a82981 */ /* 0x0006a2000c1e1100 */
[----:B0-----:R-:W-:Y:S01]  /*2e80*/  IMAD R7, R98, 0x2c, RZ ;  /* 0x0000002c62077824 */ /* 0x001fe200078e02ff */
[----:B------:R-:W-:-:S02]  /*2e90*/  ISETP.GT.AND P2, PT, R102, 0x2d, PT ;  /* 0x0000002d6600780c */ /* 0x000fc40003f44270 */
[-C--:B------:R-:W-:Y:S02]  /*2ea0*/  LEA.HI.X.SX32 R5, R5, R131.reuse, 0x1, P4 ;  /* 0x0000008305057211 */ /* 0x080fe400020f0eff */
[CC--:B------:R-:W-:Y:S02]  /*2eb0*/  IADD3 R6, P5, R7.reuse, R100.reuse, RZ ;  /* 0x0000006407067210 */ /* 0x0c0fe40007fbe0ff */
[----:B-1----:R-:W-:Y:S02]  /*2ec0*/  IADD3 R8, P4, R10, R100, RZ ;  /* 0x000000640a087210 */ /* 0x002fe40007f9e0ff */
[----:B------:R-:W-:Y:S02]  /*2ed0*/  PRMT R170, RZ, 0x7610, R170 ;  /* 0x00007610ffaa7816 */ /* 0x000fe400000000aa */
[----:B------:R-:W-:Y:S01]  /*2ee0*/  PRMT R171, RZ, 0x7610, R171 ;  /* 0x00007610ffab7816 */ /* 0x000fe200000000ab */
[----:B---3--:R-:W-:Y:S01]  /*2ef0*/  IMAD R3, R98, 0x2e, RZ ;  /* 0x0000002e62037824 */ /* 0x008fe200078e02ff */
[----:B------:R-:W-:-:S02]  /*2f00*/  LEA.HI.X.SX32 R7, R7, R131, 0x1, P5 ;  /* 0x0000008307077211 */ /* 0x000fc400028f0eff */
[----:B------:R-:W-:Y:S01]  /*2f10*/  PRMT R172, RZ, 0x7610, R172 ;  /* 0x00007610ffac7816 */ /* 0x000fe200000000ac */
[----:B------:R0:W3:Y:S01]  /*2f20*/  @P1 LDG.E.U8 R170, desc[UR14][R4.64] ;  /* 0x0000000e04aa1981 */ /* 0x0000e2000c1e1100 */
[----:B------:R-:W-:Y:S01]  /*2f30*/  LEA.HI.X.SX32 R9, R10, R131, 0x1, P4 ;  /* 0x000000830a097211 */ /* 0x000fe200020f0eff */
[----:B------:R-:W-:Y:S01]  /*2f40*/  IMAD R10, R98, 0x30, RZ ;  /* 0x00000030620a7824 */ /* 0x000fe200078e02ff */
[C---:B------:R-:W-:Y:S01]  /*2f50*/  ISETP.GT.AND P1, PT, R102.reuse, 0x2e, PT ;  /* 0x0000002e6600780c */ /* 0x040fe20003f24270 */
[----:B------:R1:W3:Y:S01]  /*2f60*/  @P3 LDG.E.U8 R171, desc[UR14][R6.64] ;  /* 0x0000000e06ab3981 */ /* 0x0002e2000c1e1100 */
[----:B------:R-:W-:Y:S02]  /*2f70*/  IADD3 R2, P4, R3, R100, RZ ;  /* 0x0000006403027210 */ /* 0x000fe40007f9e0ff */
[----:B------:R-:W-:Y:S01]  /*2f80*/  ISETP.GT.AND P3, PT, R102, 0x2f, PT ;  /* 0x0000002f6600780c */ /* 0x000fe20003f64270 */
[----:B------:R4:W3:Y:S01]  /*2f90*/  @P2 LDG.E.U8 R172, desc[UR14][R8.64] ;  /* 0x0000000e08ac2981 */ /* 0x0008e2000c1e1100 */
[----:B0-----:R-:W-:Y:S01]  /*2fa0*/  IMAD R5, R98, 0x2f, RZ ;  /* 0x0000002f62057824 */ /* 0x001fe200078e02ff */
[----:B------:R-:W-:-:S02]  /*2fb0*/  ISETP.GT.AND P2, PT, R102, 0x30, PT ;  /* 0x000000306600780c */ /* 0x000fc40003f44270 */
[-C--:B------:R-:W-:Y:S02]  /*2fc0*/  LEA.HI.X.SX32 R3, R3, R131.reuse, 0x1, P4 ;  /* 0x0000008303037211 */ /* 0x080fe400020f0eff */
[CC--:B------:R-:W-:Y:S02]  /*2fd0*/  IADD3 R4, P5, R5.reuse, R100.reuse, RZ ;  /* 0x0000006405047210 */ /* 0x0c0fe40007fbe0ff */
[----:B-1----:R-:W-:Y:S02]  /*2fe0*/  IADD3 R6, P4, R10, R100, RZ ;  /* 0x000000640a067210 */ /* 0x002fe40007f9e0ff */
[----:B------:R-:W-:Y:S02]  /*2ff0*/  PRMT R173, RZ, 0x7610, R173 ;  /* 0x00007610ffad7816 */ /* 0x000fe400000000ad */
[----:B------:R-:W-:Y:S01]  /*3000*/  PRMT R175, RZ, 0x7610, R175 ;  /* 0x00007610ffaf7816 */ /* 0x000fe200000000af */
[----:B----4-:R-:W-:Y:S01]  /*3010*/  IMAD R9, R98, 0x31, RZ ;  /* 0x0000003162097824 */ /* 0x010fe200078e02ff */
[----:B------:R-:W-:-:S02]  /*3020*/  LEA.HI.X.SX32 R5, R5, R131, 0x1, P5 ;  /* 0x0000008305057211 */ /* 0x000fc400028f0eff */
[----:B------:R-:W-:Y:S01]  /*3030*/  PRMT R174, RZ, 0x7610, R174 ;  /* 0x00007610ffae7816 */ /* 0x000fe200000000ae */
[----:B------:R0:W4:Y:S01]  /*3040*/  @P1 LDG.E.U8 R173, desc[UR14][R2.64] ;  /* 0x0000000e02ad1981 */ /* 0x000122000c1e1100 */
[----:B------:R-:W-:Y:S01]  /*3050*/  LEA.HI.X.SX32 R7, R10, R131, 0x1, P4 ;  /* 0x000000830a077211 */ /* 0x000fe200020f0eff */
[----:B------:R-:W-:Y:S01]  /*3060*/  IMAD R10, R98, 0x33, RZ ;  /* 0x00000033620a7824 */ /* 0x000fe200078e02ff */
[C---:B------:R-:W-:Y:S01]  /*3070*/  ISETP.GT.AND P1, PT, R102.reuse, 0x31, PT ;  /* 0x000000316600780c */ /* 0x040fe20003f24270 */
[----:B------:R1:W4:Y:S01]  /*3080*/  @P3 LDG.E.U8 R175, desc[UR14][R4.64] ;  /* 0x0000000e04af3981 */ /* 0x000322000c1e1100 */
[----:B------:R-:W-:Y:S02]  /*3090*/  IADD3 R8, P4, R9, R100, RZ ;  /* 0x0000006409087210 */ /* 0x000fe40007f9e0ff */
[----:B------:R-:W-:Y:S01]  /*30a0*/  ISETP.GT.AND P3, PT, R102, 0x32, PT ;  /* 0x000000326600780c */ /* 0x000fe20003f64270 */
[----:B------:R1:W4:Y:S01]  /*30b0*/  @P2 LDG.E.U8 R174, desc[UR14][R6.64] ;  /* 0x0000000e06ae2981 */ /* 0x000322000c1e1100 */
        /* <DEDUP_REMOVED lines=66> */
[----:B------:R-:W-:Y:S02]  /*34e0*/  IMAD R10, R98, 0x3f, RZ ;  /* 0x0000003f620a7824 */ /* 0x000fe400078e02ff */
[----:B------:R1:W4:Y:S01]  /*34f0*/  @P3 LDG.E.U8 R193, desc[UR14][R4.64] ;  /* 0x0000000e04c13981 */ /* 0x000322000c1e1100 */
[----:B------:R-:W-:Y:S02]  /*3500*/  IADD3 R8, P3, R9, R100, RZ ;  /* 0x0000006409087210 */ /* 0x000fe40007f7e0ff */
[C---:B------:R-:W-:Y:S01]  /*3510*/  ISETP.GT.AND P1, PT, R102.reuse, 0x3d, PT ;  /* 0x0000003d6600780c */ /* 0x040fe20003f24270 */
[----:B------:R1:W4:Y:S01]  /*3520*/  @P2 LDG.E.U8 R191, desc[UR14][R6.64] ;  /* 0x0000000e06bf2981 */ /* 0x000322000c1e1100 */
[----:B------:R-:W-:Y:S01]  /*3530*/  ISETP.GT.AND P2, PT, R102, 0x3e, PT ;  /* 0x0000003e6600780c */ /* 0x000fe20003f44270 */
[----:B0-----:R-:W-:Y:S01]  /*3540*/  IMAD R3, R98, 0x3e, RZ ;  /* 0x0000003e62037824 */ /* 0x001fe200078e02ff */
[----:B------:R-:W-:-:S02]  /*3550*/  ISETP.GT.AND P5, PT, R102, 0x3f, PT ;  /* 0x0000003f6600780c */ /* 0x000fc40003fa4270 */
[----:B------:R-:W-:Y:S02]  /*3560*/  LEA.HI.X.SX32 R9, R9, R131, 0x1, P3 ;  /* 0x0000008309097211 */ /* 0x000fe400018f0eff */
[-C--:B------:R-:W-:Y:S02]  /*3570*/  IADD3 R2, P4, R3, R100.reuse, RZ ;  /* 0x0000006403027210 */ /* 0x080fe40007f9e0ff */
[----:B-1----:R-:W-:Y:S02]  /*3580*/  IADD3 R4, P3, R10, R100, RZ ;  /* 0x000000640a047210 */ /* 0x002fe40007f7e0ff */
[----:B------:R-:W-:Y:S02]  /*3590*/  PRMT R195, RZ, 0x7610, R195 ;  /* 0x00007610ffc37816 */ /* 0x000fe400000000c3 */
[----:B------:R-:W-:Y:S02]  /*35a0*/  PRMT R197, RZ, 0x7610, R197 ;  /* 0x00007610ffc57816 */ /* 0x000fe400000000c5 */
[----:B------:R-:W-:-:S02]  /*35b0*/  PRMT R199, RZ, 0x7610, R199 ;  /* 0x00007610ffc77816 */ /* 0x000fc400000000c7 */
[-C--:B------:R-:W-:Y:S01]  /*35c0*/  LEA.HI.X.SX32 R3, R3, R131.reuse, 0x1, P4 ;  /* 0x0000008303037211 */ /* 0x080fe200020f0eff */
[----:B------:R-:W4:Y:S01]  /*35d0*/  @P1 LDG.E.U8 R195, desc[UR14][R8.64] ;  /* 0x0000000e08c31981 */ /* 0x000f22000c1e1100 */
[----:B------:R-:W-:-:S03]  /*35e0*/  LEA.HI.X.SX32 R5, R10, R131, 0x1, P3 ;  /* 0x000000830a057211 */ /* 0x000fc600018f0eff */
[----:B------:R0:W4:Y:S04]  /*35f0*/  @P2 LDG.E.U8 R197, desc[UR14][R2.64] ;  /* 0x0000000e02c52981 */ /* 0x000128000c1e1100 */
[----:B------:R1:W4:Y:S01]  /*3600*/  @P5 LDG.E.U8 R199, desc[UR14][R4.64] ;  /* 0x0000000e04c75981 */ /* 0x000322000c1e1100 */
[C---:B------:R-:W-:Y:S02]  /*3610*/  IADD3 RZ, P1, R97.reuse, R104, RZ ;  /* 0x0000006861ff7210 */ /* 0x040fe40007f3e0ff */
[C---:B------:R-:W-:Y:S02]  /*3620*/  IADD3 RZ, P3, R97.reuse, R106, RZ ;  /* 0x0000006a61ff7210 */ /* 0x040fe40007f7e0ff */
[C---:B------:R-:W-:Y:S01]  /*3630*/  IADD3 RZ, P2, R97.reuse, R108, RZ ;  /* 0x0000006c61ff7210 */ /* 0x040fe20007f5e0ff */
[----:B------:R-:W-:Y:S01]  /*3640*/  IMAD.X R11, R94, 0x1, R99, P1 ;  /* 0x000000015e0b7824 */ /* 0x000fe200008e0663 */
[C---:B------:R-:W-:Y:S01]  /*3650*/  IADD3 RZ, P1, R97.reuse, R110, RZ ;  /* 0x0000006e61ff7210 */ /* 0x040fe20007f3e0ff */
[C---:B------:R-:W-:Y:S01]  /*3660*/  IMAD.IADD R10, R97.reuse, 0x1, R104 ;  /* 0x00000001610a7824 */ /* 0x040fe200078e0268 */
[----:B------:R-:W-:Y:S01]  /*3670*/  PRMT R182, RZ, 0x7610, R182 ;  /* 0x00007610ffb67816 */ /* 0x000fe200000000b6 */
[----:B------:R-:W-:Y:S01]  /*3680*/  BAR.SYNC.DEFER_BLOCKING 0x0 ;  /* 0x0000000000007b1d */ /* 0x000fe20000010000 */
[----:B------:R-:W-:Y:S01]  /*3690*/  PRMT R186, RZ, 0x7610, R186 ;  /* 0x00007610ffba7816 */ /* 0x000fe200000000ba */
[----:B------:R-:W-:-:S02]  /*36a0*/  IMAD.IADD R6, R97, 0x1, R106 ;  /* 0x0000000161067824 */ /* 0x000fc400078e026a */
[C---:B------:R-:W-:Y:S01]  /*36b0*/  IMAD.X R7, R94.reuse, 0x1, R101, P3 ;  /* 0x000000015e077824 */ /* 0x040fe200018e0665 */
[C---:B------:R-:W-:Y:S01]  /*36c0*/  IADD3 RZ, P3, R97.reuse, R112, RZ ;  /* 0x0000007061ff7210 */ /* 0x040fe20007f7e0ff */
[C---:B0-----:R-:W-:Y:S01]  /*36d0*/  IMAD.X R3, R94.reuse, 0x1, R103, P2 ;  /* 0x000000015e037824 */ /* 0x041fe200010e0667 */
[C---:B------:R-:W-:Y:S01]  /*36e0*/  IADD3 RZ, P2, R97.reuse, R114, RZ ;  /* 0x0000007261ff7210 */ /* 0x040fe20007f5e0ff */
[C---:B-1----:R-:W-:Y:S01]  /*36f0*/  IMAD.X R5, R94.reuse, 0x1, R105, P1 ;  /* 0x000000015e057824 */ /* 0x042fe200008e0669 */
[C---:B------:R-:W-:Y:S01]  /*3700*/  IADD3 RZ, P1, R97.reuse, R116, RZ ;  /* 0x0000007461ff7210 */ /* 0x040fe20007f3e0ff */
[C---:B------:R-:W-:Y:S01]  /*3710*/  IMAD.IADD R2, R97.reuse, 0x1, R108 ;  /* 0x0000000161027824 */ /* 0x040fe200078e026c */
[----:B------:R-:W-:Y:S01]  /*3720*/  PRMT R188, RZ, 0x7610, R188 ;  /* 0x00007610ffbc7816 */ /* 0x000fe200000000bc */
[C---:B------:R-:W-:Y:S01]  /*3730*/  IMAD.IADD R4, R97.reuse, 0x1, R110 ;  /* 0x0000000161047824 */ /* 0x040fe200078e026e */
[----:B------:R-:W-:Y:S01]  /*3740*/  PRMT R184, RZ, 0x7610, R184 ;  /* 0x00007610ffb87816 */ /* 0x000fe200000000b8 */
[C---:B------:R-:W-:Y:S01]  /*3750*/  IMAD.IADD R8, R97.reuse, 0x1, R112 ;  /* 0x0000000161087824 */ /* 0x040fe200078e0270 */
[----:B------:R-:W-:Y:S01]  /*3760*/  PRMT R194, RZ, 0x7610, R194 ;  /* 0x00007610ffc27816 */ /* 0x000fe200000000c2 */
[----:B------:R-:W-:Y:S01]  /*3770*/  IMAD.X R9, R94, 0x1, R107, P3 ;  /* 0x000000015e097824 */ /* 0x000fe200018e066b */
[----:B------:R-:W-:Y:S01]  /*3780*/  IADD3 RZ, P3, R97, R118, RZ ;  /* 0x0000007661ff7210 */ /* 0x000fe20007f7e0ff */
[----:B------:R0:W4:Y:S04]  /*3790*/  @!P0 LDG.E.U8 R182, desc[UR14][R10.64] ;  /* 0x0000000e0ab68981 */ /* 0x000128000c1e1100 */
[----:B------:R1:W4:Y:S01]  /*37a0*/  @!P0 LDG.E.U8 R186, desc[UR14][R6.64] ;  /* 0x0000000e06ba8981 */ /* 0x000322000c1e1100 */
[----:B------:R-:W-:-:S02]  /*37b0*/  PRMT R190, RZ, 0x7610, R190 ;  /* 0x00007610ffbe7816 */ /* 0x000fc400000000be */
[----:B------:R-:W-:Y:S01]  /*37c0*/  PRMT R192, RZ, 0x7610, R192 ;  /* 0x00007610ffc07816 */ /* 0x000fe200000000c0 */
[----:B------:R1:W4:Y:S01]  /*37d0*/  @!P0 LDG.E.U8 R188, desc[UR14][R2.64] ;  /* 0x0000000e02bc8981 */ /* 0x000322000c1e1100 */
[C---:B0-----:R-:W-:Y:S01]  /*37e0*/  IMAD.X R11, R94.reuse, 0x1, R21, P2 ;  /* 0x000000015e0b7824 */ /* 0x041fe200010e0615 */
[C---:B------:R-:W-:Y:S02]  /*37f0*/  IADD3 RZ, P2, R97.reuse, R120, RZ ;  /* 0x0000007861ff7210 */ /* 0x040fe40007f5e0ff */
[----:B------:R0:W4:Y:S01]  /*3800*/  @!P0 LDG.E.U8 R184, desc[UR14][R4.64] ;  /* 0x0000000e04b88981 */ /* 0x000122000c1e1100 */
[C---:B-1----:R-:W-:Y:S01]  /*3810*/  IMAD.X R7, R94.reuse, 0x1, R109, P1 ;  /* 0x000000015e077824 */ /* 0x042fe200008e066d */
[C---:B------:R-:W-:Y:S02]  /*3820*/  IADD3 RZ, P1, R97.reuse, R122, RZ ;  /* 0x0000007a61ff7210 */ /* 0x040fe40007f3e0ff */
[----:B------:R1:W4:Y:S01]  /*3830*/  @!P0 LDG.E.U8 R194, desc[UR14][R8.64] ;  /* 0x0000000e08c28981 */ /* 0x000322000c1e1100 */
[C---:B------:R-:W-:Y:S01]  /*3840*/  IMAD.IADD R10, R97.reuse, 0x1, R114 ;  /* 0x00000001610a7824 */ /* 0x040fe200078e0272 */
[----:B------:R-:W-:Y:S01]  /*3850*/  PRMT R200, RZ, 0x7610, R200 ;  /* 0x00007610ffc87816 */ /* 0x000fe200000000c8 */
[C---:B------:R-:W-:Y:S01]  /*3860*/  IMAD.IADD R6, R97.reuse, 0x1, R116 ;  /* 0x0000000161067824 */ /* 0x040fe200078e0274 */
[----:B------:R-:W-:Y:S01]  /*3870*/  PRMT R196, RZ, 0x7610, R196 ;  /* 0x00007610ffc47816 */ /* 0x000fe200000000c4 */
[C---:B------:R-:W-:Y:S01]  /*3880*/  IMAD.X R3, R94.reuse, 0x1, R111, P3 ;  /* 0x000000015e037824 */ /* 0x040fe200018e066f */
[C---:B------:R-:W-:Y:S01]  /*3890*/  IADD3 R12, P3, R97.reuse, R132, RZ ;  /* 0x00000084610c7210 */ /* 0x040fe20007f7e0ff */
[C---:B0-----:R-:W-:Y:S01]  /*38a0*/  IMAD.X R5, R94.reuse, 0x1, R113, P2 ;  /* 0x000000015e057824 */ /* 0x041fe200010e0671 */
[C---:B------:R-:W-:Y:S01]  /*38b0*/  IADD3 RZ, P2, R97.reuse, R124, RZ ;  /* 0x0000007c61ff7210 */ /* 0x040fe20007f5e0ff */
[C---:B------:R-:W-:Y:S01]  /*38c0*/  IMAD.IADD R4, R97.reuse, 0x1, R120 ;  /* 0x0000000161047824 */ /* 0x040fe200078e0278 */
[----:B------:R0:W4:Y:S01]  /*38d0*/  @!P0 LDG.E.U8 R190, desc[UR14][R10.64] ;  /* 0x0000000e0abe8981 */ /* 0x000122000c1e1100 */
[----:B-1----:R-:W-:Y:S01]  /*38e0*/  IMAD.X R9, R94, 0x1, R115, P1 ;  /* 0x000000015e097824 */ /* 0x002fe200008e0673 */
[C---:B------:R-:W-:Y:S01]  /*38f0*/  IADD3 RZ, P1, R97.reuse, R128, RZ ;  /* 0x0000008061ff7210 */ /* 0x040fe20007f3e0ff */
[C---:B------:R-:W-:Y:S01]  /*3900*/  IMAD.IADD R8, R97.reuse, 0x1, R122 ;  /* 0x0000000161087824 */ /* 0x040fe200078e027a */
[----:B------:R1:W4:Y:S01]  /*3910*/  @!P0 LDG.E.U8 R192, desc[UR14][R6.64] ;  /* 0x0000000e06c08981 */ /* 0x000322000c1e1100 */
[----:B------:R-:W-:Y:S01]  /*3920*/  PRMT R198, RZ, 0x7610, R198 ;  /* 0x00007610ffc67816 */ /* 0x000fe200000000c6 */
[----:B------:R-:W-:-:S02]  /*3930*/  IMAD.IADD R2, R97, 0x1, R118 ;  /* 0x0000000161027824 */ /* 0x000fc400078e0276 */
[----:B------:R1:W4:Y:S01]  /*3940*/  @!P0 LDG.E.U8 R200, desc[UR14][R4.64] ;  /* 0x0000000e04c88981 */ /* 0x000322000c1e1100 */
[C---:B------:R-:W-:Y:S02]  /*3950*/  IMAD.X R13, R94.reuse, 0x1, R125, P3 ;  /* 0x000000015e0d7824 */ /* 0x040fe400018e067d */
[C---:B0-----:R-:W-:Y:S01]  /*3960*/  IMAD.X R11, R94.reuse, 0x1, R121, P1 ;  /* 0x000000015e0b7824 */ /* 0x041fe200008e0679 */
[----:B------:R0:W4:Y:S01]  /*3970*/  @!P0 LDG.E.U8 R196, desc[UR14][R8.64] ;  /* 0x0000000e08c48981 */ /* 0x000122000c1e1100 */
[C---:B------:R-:W-:Y:S01]  /*3980*/  IADD3 RZ, P1, R97.reuse, R126, RZ ;  /* 0x0000007e61ff7210 */ /* 0x040fe20007f3e0ff */
[C---:B-1----:R-:W-:Y:S01]  /*3990*/  IMAD.X R7, R94.reuse, 0x1, R117, P2 ;  /* 0x000000015e077824 */ /* 0x042fe200010e0675 */
[----:B------:R-:W-:Y:S01]  /*39a0*/  PRMT R206, RZ, 0x7610, R206 ;  /* 0x00007610ffce7816 */ /* 0x000fe200000000ce */
[----:B------:R1:W4:Y:S01]  /*39b0*/  @!P0 LDG.E.U8 R198, desc[UR14][R2.64] ;  /* 0x0000000e02c68981 */ /* 0x000322000c1e1100 */
[C---:B------:R-:W-:Y:S02]  /*39c0*/  IADD3 R4, P3, R97.reuse, R130, RZ ;  /* 0x0000008261047210 */ /* 0x040fe40007f7e0ff */
[C---:B0-----:R-:W-:Y:S01]  /*39d0*/  IADD3 R8, P2, R97.reuse, R96, RZ ;  /* 0x0000006061087210 */ /* 0x041fe20007f5e0ff */
[C---:B------:R-:W-:Y:S01]  /*39e0*/  IMAD.IADD R6, R97.reuse, 0x1, R124 ;  /* 0x0000000161067824 */ /* 0x040fe200078e027c */
[----:B------:R-:W-:Y:S01]  /*39f0*/  PRMT R204, RZ, 0x7610, R204 ;  /* 0x00007610ffcc7816 */ /* 0x000fe200000000cc */
[C---:B------:R-:W-:Y:S01]  /*3a00*/  IMAD.IADD R10, R97.reuse, 0x1, R128 ;  /* 0x00000001610a7824 */ /* 0x040fe200078e0280 */
[----:B------:R-:W-:Y:S01]  /*3a10*/  PRMT R202, RZ, 0x7610, R202 ;  /* 0x00007610ffca7816 */ /* 0x000fe200000000ca */
[----:B-1----:R-:W-:Y:S01]  /*3a20*/  IMAD.IADD R2, R97, 0x1, R126 ;  /* 0x0000000161027824 */ /* 0x002fe200078e027e */
[----:B------:R-:W-:Y:S01]  /*3a30*/  PRMT R212, RZ, 0x7610, R212 ;  /* 0x00007610ffd47816 */ /* 0x000fe200000000d4 */
[C---:B------:R-:W-:Y:S01]  /*3a40*/  IMAD.X R3, R94.reuse, 0x1, R119, P1 ;  /* 0x000000015e037824 */ /* 0x040fe200008e0677 */
[----:B------:R-:W-:Y:S01]  /*3a50*/  PRMT R210, RZ, 0x7610, R210 ;  /* 0x00007610ffd27816 */ /* 0x000fe200000000d2 */
[C---:B------:R-:W-:Y:S01]  /*3a60*/  IMAD.X R5, R94.reuse, 0x1, R123, P3 ;  /* 0x000000015e057824 */ /* 0x040fe200018e067b */
[----:B------:R-:W-:Y:S01]  /*3a70*/  PRMT R208, RZ, 0x7610, R208 ;  /* 0x00007610ffd07816 */ /* 0x000fe200000000d0 */
[----:B------:R-:W-:Y:S01]  /*3a80*/  IMAD.X R9, R94, 0x1, R127, P2 ;  /* 0x000000015e097824 */ /* 0x000fe200010e067f */
[----:B------:R-:W4:Y:S04]  /*3a90*/  @!P0 LDG.E.U8 R206, desc[UR14][R6.64] ;  /* 0x0000000e06ce8981 */ /* 0x000f28000c1e1100 */
[----:B------:R-:W4:Y:S04]  /*3aa0*/  @!P0 LDG.E.U8 R204, desc[UR14][R10.64] ;  /* 0x0000000e0acc8981 */ /* 0x000f28000c1e1100 */
[----:B------:R0:W4:Y:S04]  /*3ab0*/  @!P0 LDG.E.U8 R202, desc[UR14][R12.64] ;  /* 0x0000000e0cca8981 */ /* 0x000128000c1e1100 */
[----:B------:R1:W4:Y:S04]  /*3ac0*/  @!P0 LDG.E.U8 R212, desc[UR14][R2.64] ;  /* 0x0000000e02d48981 */ /* 0x000328000c1e1100 */
[----:B------:R1:W4:Y:S04]  /*3ad0*/  @!P0 LDG.E.U8 R210, desc[UR14][R4.64] ;  /* 0x0000000e04d28981 */ /* 0x000328000c1e1100 */
[----:B------:R2:W4:Y:S01]  /*3ae0*/  @!P0 LDG.E.U8 R208, desc[UR14][R8.64] ;  /* 0x0000000e08d08981 */ /* 0x000522000c1e1100 */
[----:B0-----:R-:W-:-:S02]  /*3af0*/  LOP3.LUT R13, R150, 0xffff, RZ, 0xc0, !PT ;  /* 0x0000ffff960d7812 */ /* 0x001fc400078ec0ff */
[----:B------:R-:W-:Y:S02]  /*3b00*/  LOP3.LUT R14, R14, 0xffff, RZ, 0xc0, !PT ;  /* 0x0000ffff0e0e7812 */ /* 0x000fe400078ec0ff */
[----:B------:R-:W-:Y:S02]  /*3b10*/  LOP3.LUT R159, R159, 0xffff, RZ, 0xc0, !PT ;  /* 0x0000ffff9f9f7812 */ /* 0x000fe400078ec0ff */
[----:B-----5:R-:W-:Y:S02]  /*3b20*/  LOP3.LUT R6, R135, 0xffff, RZ, 0xc0, !PT ;  /* 0x0000ffff87067812 */ /* 0x020fe400078ec0ff */
[----:B------:R-:W-:Y:S02]  /*3b30*/  PRMT R13, R13, 0x3340, R14 ;  /* 0x000033400d0d7816 */ /* 0x000fe4000000000e */
[----:B-1----:R-:W-:Y:S02]  /*3b40*/  LOP3.LUT R3, R158, 0xffff, RZ, 0xc0, !PT ;  /* 0x0000ffff9e037812 */ /* 0x002fe400078ec0ff */
[----:B------:R-:W-:-:S02]  /*3b50*/  LOP3.LUT R4, R133, 0xffff, RZ, 0xc0, !PT ;  /* 0x0000ffff85047812 */ /* 0x000fc400078ec0ff */
[----:B------:R-:W-:Y:S02]  /*3b60*/  LOP3.LUT R12, R15, 0xffff, RZ, 0xc0, !PT ;  /* 0x0000ffff0f0c7812 */ /* 0x000fe400078ec0ff */
[----:B------:R-:W-:Y:S02]  /*3b70*/  LOP3.LUT R7, R16, 0xffff, RZ, 0xc0, !PT ;  /* 0x0000ffff10077812 */ /* 0x000fe400078ec0ff */
[----:B------:R-:W-:Y:S02]  /*3b80*/  PRMT R14, R159, 0x3340, R6 ;  /* 0x000033409f0e7816 */ /* 0x000fe40000000006 */
[----:B------:R-:W-:Y:S02]  /*3b90*/  LOP3.LUT R146, R146, 0xffff, RZ, 0xc0, !PT ;  /* 0x0000ffff92927812 */ /* 0x000fe400078ec0ff */
[----:B------:R-:W-:Y:S02]  /*3ba0*/  LOP3.LUT R5, R18, 0xffff, RZ, 0xc0, !PT ;  /* 0x0000ffff12057812 */ /* 0x000fe400078ec0ff */
[----:B------:R-:W-:-:S02]  /*3bb0*/  LOP3.LUT R157, R157, 0xffff, RZ, 0xc0, !PT ;  /* 0x0000ffff9d9d7812 */ /* 0x000fc400078ec0ff */
[----:B------:R-:W-:Y:S02]  /*3bc0*/  LOP3.LUT R6, R17, 0xffff, RZ, 0xc0, !PT ;  /* 0x0000ffff11067812 */ /* 0x000fe400078ec0ff */
[----:B------:R-:W-:Y:S02]  /*3bd0*/  PRMT R3, R3, 0x3340, R4 ;  /* 0x0000334003037816 */ /* 0x000fe40000000004 */
[----:B------:R-:W-:Y:S02]  /*3be0*/  PRMT R12, R12, 0x3340, R7 ;  /* 0x000033400c0c7816 */ /* 0x000fe40000000007 */
[----:B------:R-:W-:Y:S02]  /*3bf0*/  PRMT R4, R146, 0x3340, R5 ;  /* 0x0000334092047816 */ /* 0x000fe40000000005 */
[----:B------:R-:W-:Y:S02]  /*3c00*/  LOP3.LUT R156, R156, 0xffff, RZ, 0xc0, !PT ;  /* 0x0000ffff9c9c7812 */ /* 0x000fe400078ec0ff */
[----:B------:R-:W-:-:S02]  /*3c10*/  LOP3.LUT R19, R19, 0xffff, RZ, 0xc0, !PT ;  /* 0x0000ffff13137812 */ /* 0x000fc400078ec0ff */
[----:B------:R-:W-:Y:S02]  /*3c20*/  LOP3.LUT R139, R139, 0xffff, RZ, 0xc0, !PT ;  /* 0x0000ffff8b8b7812 */ /* 0x000fe400078ec0ff */
[----:B------:R-:W-:Y:S02]  /*3c30*/  LOP3.LUT R134, R134, 0xffff, RZ, 0xc0, !PT ;  /* 0x0000ffff86867812 */ /* 0x000fe400078ec0ff */
[----:B------:R-:W-:Y:S02]  /*3c40*/  LOP3.LUT R15, R147, 0xffff, RZ, 0xc0, !PT ;  /* 0x0000ffff930f7812 */ /* 0x000fe400078ec0ff */
[----:B------:R-:W-:Y:S02]  /*3c50*/  LOP3.LUT R136, R136, 0xffff, RZ, 0xc0, !PT ;  /* 0x0000ffff88887812 */ /* 0x000fe400078ec0ff */
[----:B------:R-:W-:Y:S02]  /*3c60*/  PRMT R5, R157, 0x3340, R6 ;  /* 0x000033409d057816 */ /* 0x000fe40000000006 */
[----:B------:R-:W-:-:S02]  /*3c70*/  LOP3.LUT R142, R142, 0xffff, RZ, 0xc0, !PT ;  /* 0x0000ffff8e8e7812 */ /* 0x000fc400078ec0ff */
[----:B------:R-:W-:Y:S02]  /*3c80*/  LOP3.LUT R7, R138, 0xffff, RZ, 0xc0, !PT ;  /* 0x0000ffff8a077812 */ /* 0x000fe400078ec0ff */
[----:B------:R-:W-:Y:S02]  /*3c90*/  LOP3.LUT R155, R155, 0xffff, RZ, 0xc0, !PT ;  /* 0x0000ffff9b9b7812 */ /* 0x000fe400078ec0ff */
[----:B------:R-:W-:Y:S02]  /*3ca0*/  LOP3.LUT R6, R167, 0xffff, RZ, 0xc0, !PT ;  /* 0x0000ffffa7067812 */ /* 0x000fe400078ec0ff */
[----:B------:R-:W-:Y:S02]  /*3cb0*/  LOP3.LUT R154, R154, 0xffff, RZ, 0xc0, !PT ;  /* 0x0000ffff9a9a7812 */ /* 0x000fe400078ec0ff */
[----:B--2---:R-:W-:Y:S02]  /*3cc0*/  LOP3.LUT R9, R166, 0xffff, RZ, 0xc0, !PT ;  /* 0x0000ffffa6097812 */ /* 0x004fe400078ec0ff */
[----:B------:R-:W-:-:S02]  /*3cd0*/  LOP3.LUT R140, R140, 0xffff, RZ, 0xc0, !PT ;  /* 0x0000ffff8c8c7812 */ /* 0x000fc400078ec0ff */
[----:B------:R-:W-:Y:S02]  /*3ce0*/  LOP3.LUT R137, R137, 0xffff, RZ, 0xc0, !PT ;  /* 0x0000ffff89897812 */ /* 0x000fe400078ec0ff */
[----:B------:R-:W-:Y:S02]  /*3cf0*/  LOP3.LUT R141, R141, 0xffff, RZ, 0xc0, !PT ;  /* 0x0000ffff8d8d7812 */ /* 0x000fe400078ec0ff */
[----:B------:R-:W-:Y:S02]  /*3d00*/  LOP3.LUT R10, R161, 0xffff, RZ, 0xc0, !PT ;  /* 0x0000ffffa10a7812 */ /* 0x000fe400078ec0ff */
[----:B------:R-:W-:Y:S02]  /*3d10*/  LOP3.LUT R145, R145, 0xffff, RZ, 0xc0, !PT ;  /* 0x0000ffff91917812 */ /* 0x000fe400078ec0ff */
[----:B------:R-:W-:Y:S02]  /*3d20*/  LOP3.LUT R160, R160, 0xffff, RZ, 0xc0, !PT ;  /* 0x0000ffffa0a07812 */ /* 0x000fe400078ec0ff */
[----:B------:R-:W-:-:S02]  /*3d30*/  LOP3.LUT R149, R149, 0xffff, RZ, 0xc0, !PT ;  /* 0x0000ffff95957812 */ /* 0x000fc400078ec0ff */
[----:B------:R-:W-:Y:S02]  /*3d40*/  LOP3.LUT R148, R148, 0xffff, RZ, 0xc0, !PT ;  /* 0x0000ffff94947812 */ /* 0x000fe400078ec0ff */
[----:B------:R-:W-:Y:S02]  /*3d50*/  PRMT R156, R156, 0x3340, R19 ;  /* 0x000033409c9c7816 */ /* 0x000fe40000000013 */
[----:B------:R-:W-:Y:S02]  /*3d60*/  LOP3.LUT R144, R144, 0xffff, RZ, 0xc0, !PT ;  /* 0x0000ffff90907812 */ /* 0x000fe400078ec0ff */
[----:B------:R-:W-:Y:S02]  /*3d70*/  LOP3.LUT R165, R165, 0xffff, RZ, 0xc0, !PT ;  /* 0x0000ffffa5a57812 */ /* 0x000fe400078ec0ff */
[----:B------:R-:W-:Y:S02]  /*3d80*/  LOP3.LUT R143, R143, 0xffff, RZ, 0xc0, !PT ;  /* 0x0000ffff8f8f7812 */ /* 0x000fe400078ec0ff */
        /* <DEDUP_REMOVED lines=8> */
[----:B---3--:R-:W-:Y:S02]  /*3e10*/  LOP3.LUT R17, R170, 0xffff, RZ, 0xc0, !PT ;  /* 0x0000ffffaa117812 */ /* 0x008fe400078ec0ff */
[----:B------:R-:W-:Y:S02]  /*3e20*/  PRMT R2, R139, 0x3340, R134 ;  /* 0x000033408b027816 */ /* 0x000fe40000000086 */
[----:B------:R-:W-:Y:S02]  /*3e30*/  PRMT R15, R15, 0x3340, R136 ;  /* 0x000033400f0f7816 */ /* 0x000fe40000000088 */
[----:B------:R-:W-:Y:S02]  /*3e40*/  PRMT R7, R142, 0x3340, R7 ;  /* 0x000033408e077816 */ /* 0x000fe40000000007 */
[----:B------:R-:W-:-:S02]  /*3e50*/  LOP3.LUT R171, R171, 0xffff, RZ, 0xc0, !PT ;  /* 0x0000ffffabab7812 */ /* 0x000fc400078ec0ff */
[----:B------:R-:W-:Y:S02]  /*3e60*/  LOP3.LUT R172, R172, 0xffff, RZ, 0xc0, !PT ;  /* 0x0000ffffacac7812 */ /* 0x000fe400078ec0ff */
[----:B----4-:R-:W-:Y:S02]  /*3e70*/  LOP3.LUT R173, R173, 0xffff, RZ, 0xc0, !PT ;  /* 0x0000ffffadad7812 */ /* 0x010fe400078ec0ff */
[----:B------:R-:W-:Y:S02]  /*3e80*/  LOP3.LUT R18, R175, 0xffff, RZ, 0xc0, !PT ;  /* 0x0000ffffaf127812 */ /* 0x000fe400078ec0ff */
[----:B------:R-:W-:Y:S02]  /*3e90*/  LOP3.LUT R174, R174, 0xffff, RZ, 0xc0, !PT ;  /* 0x0000ffffaeae7812 */ /* 0x000fe400078ec0ff */
[----:B------:R-:W-:Y:S02]  /*3ea0*/  LOP3.LUT R19, R176, 0xffff, RZ, 0xc0, !PT ;  /* 0x0000ffffb0137812 */ /* 0x000fe400078ec0ff */
[----:B------:R-:W-:-:S02]  /*3eb0*/  LOP3.LUT R177, R177, 0xffff, RZ, 0xc0, !PT ;  /* 0x0000ffffb1b17812 */ /* 0x000fc400078ec0ff */
[----:B------:R-:W-:Y:S02]  /*3ec0*/  LOP3.LUT R178, R178, 0xffff, RZ, 0xc0, !PT ;  /* 0x0000ffffb2b27812 */ /* 0x000fe400078ec0ff */
[----:B------:R-:W-:Y:S02]  /*3ed0*/  PRMT R6, R155, 0x3340, R6 ;  /* 0x000033409b067816 */ /* 0x000fe40000000006 */
[----:B------:R-:W-:Y:S02]  /*3ee0*/  PRMT R9, R154, 0x3340, R9 ;  /* 0x000033409a097816 */ /* 0x000fe40000000009 */
[----:B------:R-:W-:Y:S02]  /*3ef0*/  LOP3.LUT R179, R179, 0xffff, RZ, 0xc0, !PT ;  /* 0x0000ffffb3b37812 */ /* 0x000fe400078ec0ff */
[----:B------:R-:W-:Y:S02]  /*3f00*/  LOP3.LUT R134, R181, 0xffff, RZ, 0xc0, !PT ;  /* 0x0000ffffb5867812 */ /* 0x000fe400078ec0ff */
[----:B------:R-:W-:-:S02]  /*3f10*/  LOP3.LUT R180, R180, 0xffff, RZ, 0xc0, !PT ;  /* 0x0000ffffb4b47812 */ /* 0x000fc400078ec0ff */
[----:B------:R-:W-:Y:S02]  /*3f20*/  LOP3.LUT R183, R183, 0xffff, RZ, 0xc0, !PT ;  /* 0x0000ffffb7b77812 */ /* 0x000fe400078ec0ff */
[----:B------:R-:W-:Y:S02]  /*3f30*/  LOP3.LUT R185, R185, 0xffff, RZ, 0xc0, !PT ;  /* 0x0000ffffb9b97812 */ /* 0x000fe400078ec0ff */
[----:B------:R-:W-:Y:S02]  /*3f40*/  LOP3.LUT R136, R187, 0xffff, RZ, 0xc0, !PT ;  /* 0x0000ffffbb887812 */ /* 0x000fe400078ec0ff */
[----:B------:R-:W-:Y:S02]  /*3f50*/  PRMT R140, R140, 0x3340, R137 ;  /* 0x000033408c8c7816 */ /* 0x000fe40000000089 */
[----:B------:R-:W-:Y:S02]  /*3f60*/  PRMT R10, R141, 0x3340, R10 ;  /* 0x000033408d0a7816 */ /* 0x000fe4000000000a */
[----:B------:R-:W-:-:S02]  /*3f70*/  PRMT R145, R145, 0x3340, R160 ;  /* 0x0000334091917816 */ /* 0x000fc400000000a0 */
[----:B------:R-:W-:Y:S02]  /*3f80*/  PRMT R149, R149, 0x3340, R148 ;  /* 0x0000334095957816 */ /* 0x000fe40000000094 */
[----:B------:R-:W-:Y:S02]  /*3f90*/  PRMT R144, R144, 0x3340, R165 ;  /* 0x0000334090907816 */ /* 0x000fe400000000a5 */
[----:B------:R-:W-:Y:S02]  /*3fa0*/  LOP3.LUT R189, R189, 0xffff, RZ, 0xc0, !PT ;  /* 0x0000ffffbdbd7812 */ /* 0x000fe400078ec0ff */
[----:B------:R-:W-:Y:S02]  /*3fb0*/  PRMT R143, R143, 0x3340, R164 ;  /* 0x000033408f8f7816 */ /* 0x000fe400000000a4 */
[----:B------:R-:W-:Y:S02]  /*3fc0*/  LOP3.LUT R138, R193, 0xffff, RZ, 0xc0, !PT ;  /* 0x0000ffffc18a7812 */ /* 0x000fe400078ec0ff */
[----:B------:R-:W-:-:S02]  /*3fd0*/  PRMT R8, R153, 0x3340, R8 ;  /* 0x0000334099087816 */ /* 0x000fc40000000008 */
[----:B------:R-:W-:Y:S02]  /*3fe0*/  LOP3.LUT R191, R191, 0xffff, RZ, 0xc0, !PT ;  /* 0x0000ffffbfbf7812 */ /* 0x000fe400078ec0ff */
[----:B------:R-:W-:Y:S02]  /*3ff0*/  PRMT R11, R152, 0x3340, R11 ;  /* 0x00003340980b7816 */ /* 0x000fe4000000000b */
[----:B------:R-:W-:Y:S02]  /*4000*/  PRMT R16, R151, 0x3340, R16 ;  /* 0x0000334097107816 */ /* 0x000fe40000000010 */
[----:B------:R-:W-:Y:S02]  /*4010*/  PRMT R17, R168, 0x3340, R17 ;  /* 0x00003340a8117816 */ /* 0x000fe40000000011 */
[----:B------:R-:W-:Y:S02]  /*4020*/  PRMT R171, R171, 0x3340, R172 ;  /* 0x00003340abab7816 */ /* 0x000fe400000000ac */
[----:B------:R-:W-:-:S02]  /*4030*/  PRMT R18, R173, 0x3340, R18 ;  /* 0x00003340ad127816 */ /* 0x000fc40000000012 */
[----:B------:R-:W-:Y:S02]  /*4040*/  PRMT R19, R174, 0x3340, R19 ;  /* 0x00003340ae137816 */ /* 0x000fe40000000013 */
[----:B------:R-:W-:Y:S02]  /*4050*/  PRMT R178, R177, 0x3340, R178 ;  /* 0x00003340b1b27816 */ /* 0x000fe400000000b2 */
[----:B------:R-:W-:Y:S02]  /*4060*/  LOP3.LUT R142, R195, 0xffff, RZ, 0xc0, !PT ;  /* 0x0000ffffc38e7812 */ /* 0x000fe400078ec0ff */
[----:B------:R-:W-:Y:S02]  /*4070*/  LOP3.LUT R197, R197, 0xffff, RZ, 0xc0, !PT ;  /* 0x0000ffffc5c57812 */ /* 0x000fe400078ec0ff */
[----:B------:R-:W-:Y:S02]  /*4080*/  LOP3.LUT R146, R199, 0xffff, RZ, 0xc0, !PT ;  /* 0x0000ffffc7927812 */ /* 0x000fe400078ec0ff */
[----:B------:R-:W-:-:S02]  /*4090*/  PRMT R15, R15, 0x5410, R4 ;  /* 0x000054100f0f7816 */ /* 0x000fc40000000004 */
[----:B------:R-:W-:Y:S02]  /*40a0*/  PRMT R134, R179, 0x3340, R134 ;  /* 0x00003340b3867816 */ /* 0x000fe40000000086 */
[----:B------:R-:W-:Y:S02]  /*40b0*/  PRMT R183, R180, 0x3340, R183 ;  /* 0x00003340b4b77816 */ /* 0x000fe400000000b7 */
[----:B------:R-:W-:Y:S02]  /*40c0*/  PRMT R136, R185, 0x3340, R136 ;  /* 0x00003340b9887816 */ /* 0x000fe40000000088 */
[----:B------:R-:W-:Y:S02]  /*40d0*/  PRMT R189, R189, 0x3340, R138 ;  /* 0x00003340bdbd7816 */ /* 0x000fe4000000008a */
[----:B------:R-:W-:Y:S02]  /*40e0*/  PRMT R142, R191, 0x3340, R142 ;  /* 0x00003340bf8e7816 */ /* 0x000fe4000000008e */
        /* <DEDUP_REMOVED lines=15> */
[----:B------:R-:W-:Y:S01]  /*41e0*/  PRMT R19, R142, 0x5410, R197 ;  /* 0x000054108e137816 */ /* 0x000fe200000000c5 */
[----:B------:R0:W-:Y:S04]  /*41f0*/  STS.128 [R95+UR12], R12 ;  /* 0x0000000c5f007988 */ /* 0x0001e80008000c0c */
[----:B------:R0:W-:Y:S04]  /*4200*/  STS.128 [R92+UR12], R4 ;  /* 0x000000045c007988 */ /* 0x0001e80008000c0c */
[----:B------:R0:W-:Y:S04]  /*4210*/  STS.128 [R91+UR12], R8 ;  /* 0x000000085b007988 */ /* 0x0001e80008000c0c */
[----:B------:R0:W-:Y:S04]  /*4220*/  STS.128 [R90+UR12], R16 ;  /* 0x000000105a007988 */ /* 0x0001e80008000c0c */
[----:B------:R0:W-:Y:S04]  /*4230*/  STS.U8 [R93+UR12+0x4000], R182 ;  /* 0x004000b65d007988 */ /* 0x0001e8000800000c */
        /* <DEDUP_REMOVED lines=14> */
[----:B------:R0:W-:Y:S01]  /*4320*/  STS.U8 [R89+UR12+0x4f00], R208 ;  /* 0x004f00d059007988 */ /* 0x0001e2000800000c */
[----:B------:R1:W-:Y:S06]  /*4330*/  MEMBAR.ALL.CTA ;  /* 0x0000000000007992 */ /* 0x0003ec0000008000 */
[----:B-1----:R-:W1:Y:S01]  /*4340*/  FENCE.VIEW.ASYNC.S ;  /* 0x00000000000073c6 */ /* 0x002e620000000000 */
[----:B------:R-:W-:-:S04]  /*4350*/  USHF.L.U32 UR4, UR16, 0x6, URZ ;  /* 0x0000000610047899 */ /* 0x000fc8000800063f */
[----:B------:R-:W-:Y:S01]  /*4360*/  ULOP3.LUT UR4, UR4, 0x100, URZ, 0xc0, !UPT ;  /* 0x0000010004047892 */ /* 0x000fe2000f8ec03f */
[----:B-1----:R-:W-:Y:S03]  /*4370*/  BAR.SYNC.DEFER_BLOCKING 0x0 ;  /* 0x0000000000007b1d */ /* 0x002fe60000010000 */
[----:B------:R-:W-:-:S04]  /*4380*/  ULEA.HI UR4, UR12, UR4, URZ, 0x1c ;  /* 0x000000040c047291 */ /* 0x000fc8000f8fe03f */
[----:B------:R-:W-:Y:S01]  /*4390*/  ULOP3.LUT UR8, UR4, 0x3fff, URZ, 0xc0, !UPT ;  /* 0x00003fff04087892 */ /* 0x000fe2000f8ec03f */
[----:B------:R-:W-:Y:S01]  /*43a0*/  UMOV UR9, 0x80000020 ;  /* 0x8000002000097882 */ /* 0x000fe20000000000 */
[----:B------:R-:W-:-:S07]  /*43b0*/  WARPGROUP.ARRIVE ;  /* 0x00000000000079c5 */ /* 0x000fce0000000000 */
[----:B------:R-:W-:Y:S01]  /*43c0*/  QGMMA.64x64x32.F32.E5M2.E5M2 R56, gdesc[UR8], R56 ;  /* 0x00e00000083879f3 */ /* 0x000fe20008703838 */
[----:B------:R-:W-:Y:S01]  /*43d0*/  UIADD3 UR8, UP0, UR8, 0x2, URZ ;  /* 0x0000000208087890 */ /* 0x000fe2000ff1e03f */
[----:B------:R-:W-:-:S03]  /*43e0*/  UMOV UR4, URZ ;  /* 0x0000003f00047c82 */ /* 0x000fc60008000000 */
[----:B------:R-:W-:-:S03]  /*43f0*/  UIADD3.X UR5, UR4, -0x7fffffe0, URZ, UP0, !UPT ;  /* 0x8000002004057890 */ /* 0x000fc600087fe43f */
[----:B------:R-:W-:Y:S02]  /*4400*/  UMOV UR4, UR8 ;  /* 0x0000000800047c82 */ /* 0x000fe40008000000 */
[----:B------:R-:W-:-:S04]  /*4410*/  UIADD3.64 UR8, UR4, 0x1fe, URZ ;  /* 0x000001fe04087897 */ /* 0x000fc8000fffe03f */
[----:B------:R-:W-:Y:S05]  /*4420*/  QGMMA.64x64x32.F32.E5M2.E5M2 R56, gdesc[UR4], R56 ;  /* 0x00e00000043879f3 */ /* 0x000fea0008703838 */
[----:B------:R-:W-:Y:S01]  /*4430*/  QGMMA.64x64x32.F32.E5M2.E5M2 R24, gdesc[UR8], R24 ;  /* 0x00e00000081879f3 */ /* 0x000fe20008703818 */
[----:B------:R-:W-:Y:S01]  /*4440*/  UIADD3.64 UR4, UR4, 0x200, URZ ;  /* 0x0000020004047897 */ /* 0x000fe2000fffe03f */
[----:B------:R-:W-:Y:S01]  /*4450*/  IADD3 R130, P1, R130, UR13, RZ ;  /* 0x0000000d82827c10 */ /* 0x000fe2000ff3e0ff */
[----:B------:R-:W-:Y:S02]  /*4460*/  IMAD.SHL.U32 R2, R98, 0x40, RZ ;  /* 0x0000004062027824 */ /* 0x000fe400078e00ff */
[----:B------:R-:W-:Y:S01]  /*4470*/  VIADD R129, R129, 0xffffffff ;  /* 0xffffffff81817836 */ /* 0x000fe20000000000 */
[----:B------:R-:W-:-:S02]  /*4480*/  IADD3 R96, P3, R96, UR13, RZ ;  /* 0x0000000d60607c10 */ /* 0x000fc4000ff7e0ff */
[----:B------:R-:W-:Y:S02]  /*4490*/  IADD3 R100, P0, R2, R100, RZ ;  /* 0x0000006402647210 */ /* 0x000fe40007f1e0ff */
[----:B------:R-:W-:Y:S01]  /*44a0*/  IADD3 R132, P2, R132, UR13, RZ ;  /* 0x0000000d84847c10 */ /* 0x000fe2000ff5e0ff */
[----:B------:R-:W-:Y:S01]  /*44b0*/  QGMMA.64x64x32.F32.E5M2.E5M2 R24, gdesc[UR4], R24, gsb0 ;  /* 0x00e00000041879f3 */ /* 0x000fe20008003818 */
[----:B------:R-:W-:-:S06]  /*44c0*/  USHF.R.S32.HI UR4, URZ, 0x1f, UR13 ;  /* 0x0000001f3f047899 */ /* 0x000fcc000801140d */
[----:B------:R-:W-:Y:S02]  /*44d0*/  IADD3.X R123, R123, UR4, RZ, P1, !PT ;  /* 0x000000047b7b7c10 */ /* 0x000fe40008ffe4ff */
[----:B------:R-:W-:-:S04]  /*44e0*/  IADD3 R116, P1, R116, UR13, RZ ;  /* 0x0000000d74747c10 */ /* 0x000fc8000ff3e0ff */
[----:B------:R-:W-:Y:S02]  /*44f0*/  IADD3.X R109, R109, UR4, RZ, P1, !PT ;  /* 0x000000046d6d7c10 */ /* 0x000fe40008ffe4ff */
[----:B------:R-:W-:Y:S02]  /*4500*/  ISETP.NE.U32.AND P1, PT, R129, RZ, PT ;  /* 0x000000ff8100720c */ /* 0x000fe40003f25070 */
[----:B------:R-:W-:Y:S02]  /*4510*/  LEA.HI.X.SX32 R131, R2, R131, 0x1, P0 ;  /* 0x0000008302837211 */ /* 0x000fe400000f0eff */
[----:B------:R-:W-:Y:S02]  /*4520*/  IADD3.X R127, R127, UR4, RZ, P3, !PT ;  /* 0x000000047f7f7c10 */ /* 0x000fe40009ffe4ff */
[----:B------:R-:W-:Y:S02]  /*4530*/  IADD3.X R125, R125, UR4, RZ, P2, !PT ;  /* 0x000000047d7d7c10 */ /* 0x000fe400097fe4ff */
[----:B------:R-:W-:-:S02]  /*4540*/  IADD3 R128, P0, R128, UR13, RZ ;  /* 0x0000000d80807c10 */ /* 0x000fc4000ff1e0ff */
[----:B------:R-:W-:Y:S02]  /*4550*/  IADD3 R126, P4, R126, UR13, RZ ;  /* 0x0000000d7e7e7c10 */ /* 0x000fe4000ff9e0ff */
[----:B------:R-:W-:Y:S02]  /*4560*/  IADD3 R124, P6, R124, UR13, RZ ;  /* 0x0000000d7c7c7c10 */ /* 0x000fe4000ffde0ff */
[----:B------:R-:W-:Y:S02]  /*4570*/  IADD3 R122, P5, R122, UR13, RZ ;  /* 0x0000000d7a7a7c10 */ /* 0x000fe4000ffbe0ff */
[----:B------:R-:W-:Y:S02]  /*4580*/  IADD3 R120, P3, R120, UR13, RZ ;  /* 0x0000000d78787c10 */ /* 0x000fe4000ff7e0ff */
[----:B------:R-:W-:Y:S02]  /*4590*/  IADD3 R118, P2, R118, UR13, RZ ;  /* 0x0000000d76767c10 */ /* 0x000fe4000ff5e0ff */
[----:B------:R-:W-:-:S02]  /*45a0*/  IADD3.X R121, R121, UR4, RZ, P0, !PT ;  /* 0x0000000479797c10 */ /* 0x000fc400087fe4ff */
[----:B------:R-:W-:Y:S02]  /*45b0*/  IADD3.X R119, R119, UR4, RZ, P4, !PT ;  /* 0x0000000477777c10 */ /* 0x000fe4000a7fe4ff */
[----:B------:R-:W-:Y:S02]  /*45c0*/  IADD3.X R117, R117, UR4, RZ, P6, !PT ;  /* 0x0000000475757c10 */ /* 0x000fe4000b7fe4ff */
[----:B------:R-:W-:Y:S02]  /*45d0*/  IADD3.X R115, R115, UR4, RZ, P5, !PT ;  /* 0x0000000473737c10 */ /* 0x000fe4000affe4ff */
        /* <DEDUP_REMOVED lines=13> */
[----:B------:R-:W-:Y:S01]  /*46b0*/  IADD3.X R99, R99, UR4, RZ, P2, !PT ;  /* 0x0000000463637c10 */ /* 0x000fe200097fe4ff */
[----:B------:R-:W-:Y:S01]  /*46c0*/  VIADD R102, R102, 0xffffffc0 ;  /* 0xffffffc066667836 */ /* 0x000fe20000000000 */
[----:B------:R-:W-:-:S02]  /*46d0*/  WARPGROUP.DEPBAR.LE gsb0, 0x0 ;  /* 0x00008000000079c5 */ /* 0x000fc40000010000 */
[----:B0-----:R-:W-:Y:S05]  /*46e0*/  @P1 BRA `(.L_x_2) ;  /* 0xffffffd400c81947 */ /* 0x001fea000383ffff */
.L_x_1:
[----:B------:R-:W-:Y:S01]  /*46f0*/  BAR.SYNC.DEFER_BLOCKING 0x0 ;  /* 0x0000000000007b1d */ /* 0x000fe20000010000 */
[C---:B------:R-:W-:Y:S01]  /*4700*/  IMAD.SHL.U32 R2, R0.reuse, 0x10, RZ ;  /* 0x0000001000027824 */ /* 0x040fe200078e00ff */
[----:B------:R-:W-:Y:S01]  /*4710*/  F2FP.SATFINITE.E5M2.F32.PACK_AB_MERGE_C R58, R59, R58, RZ ;  /* 0x0000003a3b3a723e */ /* 0x000fe200048060ff */
[----:B------:R-:W-:Y:S01]  /*4720*/  IMAD.SHL.U32 R0, R0, 0x80, RZ ;  /* 0x0000008000007824 */ /* 0x000fe200078e00ff */
[----:B------:R-:W-:Y:S01]  /*4730*/  F2FP.SATFINITE.E5M2.F32.PACK_AB_MERGE_C R63, R63, R62, RZ ;  /* 0x0000003e3f3f723e */ /* 0x000fe200048060ff */
[C---:B------:R-:W-:Y:S01]  /*4740*/  VIADD R4, R23.reuse, 0x1 ;  /* 0x0000000117047836 */ /* 0x040fe20000000000 */
[----:B------:R-:W-:Y:S01]  /*4750*/  LOP3.LUT R2, R2, 0xf0, RZ, 0xc0, !PT ;  /* 0x000000f002027812 */ /* 0x000fe200078ec0ff */
[----:B------:R-:W-:Y:S01]  /*4760*/  ULDC.64 UR6, c[0x0][0x228] ;  /* 0x00008a0000067ab9 */ /* 0x000fe20000000a00 */
[----:B------:R-:W-:Y:S01]  /*4770*/  LOP3.LUT R3, R0, 0x800, RZ, 0xc0, !PT ;  /* 0x0000080000037812 */ /* 0x000fe200078ec0ff */
[----:B------:R-:W-:Y:S01]  /*4780*/  VIADD R0, R23, 0x4 ;  /* 0x0000000417007836 */ /* 0x000fe20000000000 */
[----:B------:R-:W-:Y:S01]  /*4790*/  LOP3.LUT R88, R88, 0x700, RZ, 0xc0, !PT ;  /* 0x0000070058587812 */ /* 0x000fe200078ec0ff */
[----:B------:R-:W-:Y:S01]  /*47a0*/  ULDC UR4, c[0x0][0x244] ;  /* 0x0000910000047ab9 */ /* 0x000fe20000000800 */
[----:B------:R-:W-:Y:S01]  /*47b0*/  IADD3 R3, R3, UR12, R2 ;  /* 0x0000000c03037c10 */ /* 0x000fe2000fffe002 */
[----:B------:R-:W-:Y:S01]  /*47c0*/  VIADD R2, R23, 0x3 ;  /* 0x0000000317027836 */ /* 0x000fe20000000000 */
[----:B------:R-:W-:-:S02]  /*47d0*/  F2FP.SATFINITE.E5M2.F32.PACK_AB_MERGE_C R56, R57, R56, RZ ;  /* 0x000000383938723e */ /* 0x000fc400048060ff */
[----:B------:R-:W-:Y:S01]  /*47e0*/  F2FP.SATFINITE.E5M2.F32.PACK_AB_MERGE_C R61, R61, R60, RZ ;  /* 0x0000003c3d3d723e */ /* 0x000fe200048060ff */
[----:B------:R-:W-:Y:S01]  /*47f0*/  IMAD.IADD R88, R88, 0x1, R3 ;  /* 0x0000000158587824 */ /* 0x000fe200078e0203 */
[----:B------:R-:W-:Y:S01]  /*4800*/  F2FP.SATFINITE.E5M2.F32.PACK_AB_MERGE_C R24, R25, R24, RZ ;  /* 0x000000181918723e */ /* 0x000fe200048060ff */
[----:B------:R-:W-:Y:S01]  /*4810*/  VIADD R3, R23, 0x2 ;  /* 0x0000000217037836 */ /* 0x000fe20000000000 */
[----:B------:R-:W-:Y:S02]  /*4820*/  F2FP.SATFINITE.E5M2.F32.PACK_AB_MERGE_C R26, R27, R26, RZ ;  /* 0x0000001a1b1a723e */ /* 0x000fe400048060ff */
[----:B------:R-:W-:Y:S02]  /*4830*/  F2FP.SATFINITE.E5M2.F32.PACK_AB_MERGE_C R29, R29, R28, RZ ;  /* 0x0000001c1d1d723e */ /* 0x000fe400048060ff */
[----:B------:R-:W-:Y:S02]  /*4840*/  F2FP.SATFINITE.E5M2.F32.PACK_AB_MERGE_C R31, R31, R30, RZ ;  /* 0x0000001e1f1f723e */ /* 0x000fe400048060ff */
[----:B------:R-:W-:-:S02]  /*4850*/  PRMT R57, R58, 0x5410, R63 ;  /* 0x000054103a397816 */ /* 0x000fc4000000003f */
[----:B------:R-:W-:Y:S02]  /*4860*/  PRMT R56, R56, 0x5410, R61 ;  /* 0x0000541038387816 */ /* 0x000fe4000000003d */
[----:B------:R-:W-:Y:S02]  /*4870*/  PRMT R58, R24, 0x5410, R29 ;  /* 0x00005410183a7816 */ /* 0x000fe4000000001d */
[----:B------:R-:W-:Y:S02]  /*4880*/  PRMT R59, R26, 0x5410, R31 ;  /* 0x000054101a3b7816 */ /* 0x000fe4000000001f */
[----:B------:R-:W-:Y:S02]  /*4890*/  LEA R20, R20, UR12, 0x4 ;  /* 0x0000000c14147c11 */ /* 0x000fe4000f8e20ff */
[----:B------:R-:W-:Y:S01]  /*48a0*/  F2FP.SATFINITE.E5M2.F32.PACK_AB_MERGE_C R66, R67, R66, RZ ;  /* 0x000000424342723e */ /* 0x000fe200048060ff */
[----:B------:R-:W-:Y:S01]  /*48b0*/  STSM.16.M88.4 [R88], R56 ;  /* 0x0000003858007844 */ /* 0x000fe20000000200 */
[----:B------:R-:W-:-:S02]  /*48c0*/  F2FP.SATFINITE.E5M2.F32.PACK_AB_MERGE_C R71, R71, R70, RZ ;  /* 0x000000464747723e */ /* 0x000fc400048060ff */
[----:B------:R-:W-:Y:S01]  /*48d0*/  F2FP.SATFINITE.E5M2.F32.PACK_AB_MERGE_C R64, R65, R64, RZ ;  /* 0x000000404140723e */ /* 0x000fe200048060ff */
[----:B------:R-:W-:Y:S01]  /*48e0*/  BAR.SYNC.DEFER_BLOCKING 0x0 ;  /* 0x0000000000007b1d */ /* 0x000fe20000010000 */
[----:B------:R-:W-:Y:S02]  /*48f0*/  F2FP.SATFINITE.E5M2.F32.PACK_AB_MERGE_C R69, R69, R68, RZ ;  /* 0x000000444545723e */ /* 0x000fe400048060ff */
[----:B------:R-:W-:Y:S02]  /*4900*/  F2FP.SATFINITE.E5M2.F32.PACK_AB_MERGE_C R32, R33, R32, RZ ;  /* 0x000000202120723e */ /* 0x000fe400048060ff */
[----:B------:R-:W-:Y:S02]  /*4910*/  F2FP.SATFINITE.E5M2.F32.PACK_AB_MERGE_C R34, R35, R34, RZ ;  /* 0x000000222322723e */ /* 0x000fe400048060ff */
[----:B------:R-:W-:Y:S02]  /*4920*/  F2FP.SATFINITE.E5M2.F32.PACK_AB_MERGE_C R37, R37, R36, RZ ;  /* 0x000000242525723e */ /* 0x000fe400048060ff */
[----:B------:R-:W-:-:S02]  /*4930*/  F2FP.SATFINITE.E5M2.F32.PACK_AB_MERGE_C R39, R39, R38, RZ ;  /* 0x000000262727723e */ /* 0x000fc400048060ff */
[----:B------:R-:W-:Y:S02]  /*4940*/  PRMT R65, R66, 0x5410, R71 ;  /* 0x0000541042417816 */ /* 0x000fe40000000047 */
[----:B------:R-:W-:Y:S02]  /*4950*/  PRMT R64, R64, 0x5410, R69 ;  /* 0x0000541040407816 */ /* 0x000fe40000000045 */
[----:B------:R-:W-:Y:S02]  /*4960*/  PRMT R66, R32, 0x5410, R37 ;  /* 0x0000541020427816 */ /* 0x000fe40000000025 */
[----:B------:R-:W-:Y:S02]  /*4970*/  PRMT R67, R34, 0x5410, R39 ;  /* 0x0000541022437816 */ /* 0x000fe40000000027 */
[----:B------:R-:W-:Y:S02]  /*4980*/  F2FP.SATFINITE.E5M2.F32.PACK_AB_MERGE_C R74, R75, R74, RZ ;  /* 0x0000004a4b4a723e */ /* 0x000fe400048060ff */
[----:B------:R-:W-:-:S02]  /*4990*/  F2FP.SATFINITE.E5M2.F32.PACK_AB_MERGE_C R79, R79, R78, RZ ;  /* 0x0000004e4f4f723e */ /* 0x000fc400048060ff */
[----:B------:R-:W-:Y:S01]  /*49a0*/  F2FP.SATFINITE.E5M2.F32.PACK_AB_MERGE_C R72, R73, R72, RZ ;  /* 0x000000484948723e */ /* 0x000fe200048060ff */
[----:B------:R-:W0:Y:S01]  /*49b0*/  LDS.128 R12, [R20] ;  /* 0x00000000140c7984 */ /* 0x000e220000000c00 */
[----:B------:R-:W-:Y:S02]  /*49c0*/  F2FP.SATFINITE.E5M2.F32.PACK_AB_MERGE_C R77, R77, R76, RZ ;  /* 0x0000004c4d4d723e */ /* 0x000fe400048060ff */
[----:B------:R-:W-:Y:S01]  /*49d0*/  F2FP.SATFINITE.E5M2.F32.PACK_AB_MERGE_C R40, R41, R40, RZ ;  /* 0x000000282928723e */ /* 0x000fe200048060ff */
[----:B------:R-:W-:Y:S01]  /*49e0*/  BAR.SYNC.DEFER_BLOCKING 0x0 ;  /* 0x0000000000007b1d */ /* 0x000fe20000010000 */
[----:B------:R-:W-:Y:S02]  /*49f0*/  F2FP.SATFINITE.E5M2.F32.PACK_AB_MERGE_C R42, R43, R42, RZ ;  /* 0x0000002a2b2a723e */ /* 0x000fe400048060ff */
[----:B------:R-:W-:Y:S02]  /*4a00*/  F2FP.SATFINITE.E5M2.F32.PACK_AB_MERGE_C R45, R45, R44, RZ ;  /* 0x0000002c2d2d723e */ /* 0x000fe400048060ff */
[----:B------:R-:W-:-:S02]  /*4a10*/  F2FP.SATFINITE.E5M2.F32.PACK_AB_MERGE_C R47, R47, R46, RZ ;  /* 0x0000002e2f2f723e */ /* 0x000fc400048060ff */
[----:B------:R-:W-:Y:S02]  /*4a20*/  PRMT R73, R74, 0x5410, R79 ;  /* 0x000054104a497816 */ /* 0x000fe4000000004f */
[----:B------:R-:W-:Y:S02]  /*4a30*/  PRMT R72, R72, 0x5410, R77 ;  /* 0x0000541048487816 */ /* 0x000fe4000000004d */
[----:B------:R-:W-:Y:S02]  /*4a40*/  PRMT R74, R40, 0x5410, R45 ;  /* 0x00005410284a7816 */ /* 0x000fe4000000002d */
[----:B------:R-:W-:Y:S02]  /*4a50*/  PRMT R75, R42, 0x5410, R47 ;  /* 0x000054102a4b7816 */ /* 0x000fe4000000002f */
[----:B------:R-:W-:Y:S01]  /*4a60*/  ISETP.GE.AND P0, PT, R22, UR6, PT ;  /* 0x0000000616007c0c */ /* 0x000fe2000bf06270 */
[----:B------:R-:W-:Y:S01]  /*4a70*/  ULDC UR6, c[0x0][0x248] ;  /* 0x0000920000067ab9 */ /* 0x000fe20000000800 */
[----:B------:R-:W-:-:S02]  /*4a80*/  F2FP.SATFINITE.E5M2.F32.PACK_AB_MERGE_C R82, R83, R82, RZ ;  /* 0x000000525352723e */ /* 0x000fc400048060ff */
[----:B------:R-:W-:Y:S02]  /*4a90*/  ISETP.LT.AND P2, PT, R4, UR7, !P0 ;  /* 0x0000000704007c0c */ /* 0x000fe4000c741270 */
[----:B------:R-:W-:Y:S02]  /*4aa0*/  F2FP.SATFINITE.E5M2.F32.PACK_AB_MERGE_C R87, R87, R86, RZ ;  /* 0x000000565757723e */ /* 0x000fe400048060ff */
[----:B------:R-:W-:Y:S01]  /*4ab0*/  F2FP.SATFINITE.E5M2.F32.PACK_AB_MERGE_C R80, R81, R80, RZ ;  /* 0x000000505150723e */ /* 0x000fe200048060ff */
[----:B------:R-:W-:Y:S01]  /*4ac0*/  STSM.16.M88.4 [R88], R64 ;  /* 0x0000004058007844 */ /* 0x000fe20000000200 */
[----:B------:R-:W-:Y:S02]  /*4ad0*/  F2FP.SATFINITE.E5M2.F32.PACK_AB_MERGE_C R85, R85, R84, RZ ;  /* 0x000000545555723e */ /* 0x000fe400048060ff */
[----:B------:R-:W-:Y:S01]  /*4ae0*/  F2FP.SATFINITE.E5M2.F32.PACK_AB_MERGE_C R48, R49, R48, RZ ;  /* 0x000000303130723e */ /* 0x000fe200048060ff */
[----:B------:R-:W-:Y:S01]  /*4af0*/  BAR.SYNC.DEFER_BLOCKING 0x0 ;  /* 0x0000000000007b1d */ /* 0x000fe20000010000 */
[----:B------:R-:W-:-:S02]  /*4b00*/  F2FP.SATFINITE.E5M2.F32.PACK_AB_MERGE_C R50, R51, R50, RZ ;  /* 0x000000323332723e */ /* 0x000fc400048060ff */
[----:B------:R-:W-:Y:S02]  /*4b10*/  F2FP.SATFINITE.E5M2.F32.PACK_AB_MERGE_C R53, R53, R52, RZ ;  /* 0x000000343535723e */ /* 0x000fe400048060ff */
[----:B------:R-:W-:Y:S02]  /*4b20*/  F2FP.SATFINITE.E5M2.F32.PACK_AB_MERGE_C R55, R55, R54, RZ ;  /* 0x000000363737723e */ /* 0x000fe400048060ff */
[----:B------:R-:W-:Y:S02]  /*4b30*/  PRMT R81, R82, 0x5410, R87 ;  /* 0x0000541052517816 */ /* 0x000fe40000000057 */
[----:B------:R-:W-:Y:S02]  /*4b40*/  PRMT R80, R80, 0x5410, R85 ;  /* 0x0000541050507816 */ /* 0x000fe40000000055 */
[----:B------:R-:W-:Y:S02]  /*4b50*/  PRMT R82, R48, 0x5410, R53 ;  /* 0x0000541030527816 */ /* 0x000fe40000000035 */
[----:B------:R-:W-:-:S02]  /*4b60*/  PRMT R83, R50, 0x5410, R55 ;  /* 0x0000541032537816 */ /* 0x000fc40000000037 */
[----:B------:R-:W-:Y:S01]  /*4b70*/  ISETP.LT.AND P4, PT, R0, UR7, !P0 ;  /* 0x0000000700007c0c */ /* 0x000fe2000c781270 */
[----:B------:R-:W-:Y:S01]  /*4b80*/  IMAD R0, R22, UR4, RZ ;  /* 0x0000000416007c24 */ /* 0x000fe2000f8e02ff */
[----:B------:R-:W-:Y:S01]  /*4b90*/  ISETP.LT.AND P1, PT, R3, UR7, !P0 ;  /* 0x0000000703007c0c */ /* 0x000fe2000c721270 */
[----:B------:R-:W-:Y:S01]  /*4ba0*/  ULDC.64 UR4, c[0x0][0x220] ;  /* 0x0000880000047ab9 */ /* 0x000fe20000000a00 */
[----:B------:R-:W-:Y:S01]  /*4bb0*/  ISETP.LT.AND P5, PT, R2, UR7, !P0 ;  /* 0x0000000702007c0c */ /* 0x000fe2000c7a1270 */
[----:B------:R-:W-:Y:S01]  /*4bc0*/  IMAD R3, R23, UR6, RZ ;  /* 0x0000000617037c24 */ /* 0x000fe2000f8e02ff */
[----:B------:R-:W-:Y:S02]  /*4bd0*/  IADD3 R2, P3, R0, UR4, RZ ;  /* 0x0000000400027c10 */ /* 0x000fe4000ff7e0ff */
[----:B0-----:R-:W-:Y:S01]  /*4be0*/  PRMT R31, R12, 0x7770, RZ ;  /* 0x000077700c1f7816 */ /* 0x001fe200000000ff */
[----:B------:R-:W0:Y:S01]  /*4bf0*/  LDS.128 R8, [R20] ;  /* 0x0000000014087984 */ /* 0x000e220000000c00 */
[----:B------:R-:W-:Y:S01]  /*4c00*/  LEA.HI.X.SX32 R0, R0, UR5, 0x1, P3 ;  /* 0x0000000500007c11 */ /* 0x000fe200098f0eff */
[C---:B------:R-:W-:Y:S01]  /*4c10*/  VIADD R19, R3.reuse, UR6 ;  /* 0x0000000603137c36 */ /* 0x040fe20008000000 */
[----:B------:R-:W-:Y:S01]  /*4c20*/  BAR.SYNC.DEFER_BLOCKING 0x0 ;  /* 0x0000000000007b1d */ /* 0x000fe20000010000 */
[----:B------:R-:W-:-:S02]  /*4c30*/  IADD3 R16, P6, R3, R2, RZ ;  /* 0x0000000203107210 */ /* 0x000fc40007fde0ff */
[----:B------:R-:W-:Y:S01]  /*4c40*/  VIADD R21, R19, UR6 ;  /* 0x0000000613157c36 */ /* 0x000fe20008000000 */
[----:B------:R-:W-:Y:S02]  /*4c50*/  ISETP.LT.AND P3, PT, R23, UR7, !P0 ;  /* 0x0000000717007c0c */ /* 0x000fe4000c761270 */
[----:B------:R-:W-:Y:S01]  /*4c60*/  LEA.HI.X.SX32 R17, R3, R0, 0x1, P6 ;  /* 0x0000000003117211 */ /* 0x000fe200030f0eff */
[----:B------:R-:W-:Y:S01]  /*4c70*/  VIADD R27, R21, UR6 ;  /* 0x00000006151b7c36 */ /* 0x000fe20008000000 */
[----:B------:R-:W-:Y:S01]  /*4c80*/  IADD3 R18, P6, R19, R2, RZ ;  /* 0x0000000213127210 */ /* 0x000fe20007fde0ff */
[----:B------:R-:W-:Y:S01]  /*4c90*/  VIADD R3, R23, 0x5 ;  /* 0x0000000517037836 */ /* 0x000fe20000000000 */
[----:B------:R-:W-:Y:S02]  /*4ca0*/  PRMT R29, R12, 0x7771, RZ ;  /* 0x000077710c1d7816 */ /* 0x000fe400000000ff */
[----:B------:R-:W-:Y:S02]  /*4cb0*/  LEA.HI.X.SX32 R19, R19, R0, 0x1, P6 ;  /* 0x0000000013137211 */ /* 0x000fe400030f0eff */
[----:B------:R-:W-:-:S02]  /*4cc0*/  IADD3 R24, P6, R21, R2, RZ ;  /* 0x0000000215187210 */ /* 0x000fc40007fde0ff */
[----:B------:R-:W-:Y:S02]  /*4cd0*/  PRMT R35, R13, 0x7770, RZ ;  /* 0x000077700d237816 */ /* 0x000fe400000000ff */
[----:B------:R-:W-:Y:S01]  /*4ce0*/  LEA.HI.X.SX32 R25, R21, R0, 0x1, P6 ;  /* 0x0000000015197211 */ /* 0x000fe200030f0eff */
[----:B------:R-:W-:Y:S01]  /*4cf0*/  VIADD R21, R27, UR6 ;  /* 0x000000061b157c36 */ /* 0x000fe20008000000 */
[----:B------:R-:W-:Y:S01]  /*4d00*/  PRMT R33, R13, 0x7771, RZ ;  /* 0x000077710d217816 */ /* 0x000fe200000000ff */
[----:B------:R-:W-:Y:S01]  /*4d10*/  STSM.16.M88.4 [R88], R72 ;  /* 0x0000004858007844 */ /* 0x000fe20000000200 */
[----:B------:R-:W-:Y:S06]  /*4d20*/  BAR.SYNC.DEFER_BLOCKING 0x0 ;  /* 0x0000000000007b1d */ /* 0x000fec0000010000 */
[----:B------:R-:W1:Y:S02]  /*4d30*/  LDS.128 R4, [R20] ;  /* 0x0000000014047984 */ /* 0x000e640000000c00 */
[----:B------:R-:W-:Y:S06]  /*4d40*/  BAR.SYNC.DEFER_BLOCKING 0x0 ;  /* 0x0000000000007b1d */ /* 0x000fec0000010000 */
[----:B------:R-:W-:Y:S02]  /*4d50*/  STSM.16.M88.4 [R88], R80 ;  /* 0x0000005058007844 */ /* 0x000fe40000000200 */
[----:B------:R-:W-:Y:S06]  /*4d60*/  BAR.SYNC.DEFER_BLOCKING 0x0 ;  /* 0x0000000000007b1d */ /* 0x000fec0000010000 */
[----:B------:R2:W-:Y:S01]  /*4d70*/  @P3 STG.E.U8 desc[UR14][R16.64], R31 ;  /* 0x0000001f10003986 */ /* 0x0005e2000c10110e */
[----:B------:R-:W-:Y:S01]  /*4d80*/  ISETP.LT.AND P3, PT, R3, UR7, !P0 ;  /* 0x0000000703007c0c */ /* 0x000fe2000c761270 */
[----:B------:R-:W-:-:S02]  /*4d90*/  VIADD R3, R23, 0x6 ;  /* 0x0000000617037836 */ /* 0x000fc40000000000 */
[----:B------:R3:W-:Y:S03]  /*4da0*/  @P2 STG.E.U8 desc[UR14][R18.64], R29 ;  /* 0x0000001d12002986 */ /* 0x0007e6000c10110e */
[----:B------:R-:W-:Y:S01]  /*4db0*/  ISETP.LT.AND P2, PT, R3, UR7, !P0 ;  /* 0x0000000703007c0c */ /* 0x000fe2000c741270 */
[----:B------:R4:W-:Y:S01]  /*4dc0*/  @P1 STG.E.U8 desc[UR14][R24.64], R35 ;  /* 0x0000002318001986 */ /* 0x0009e2000c10110e */
[----:B------:R-:W-:Y:S01]  /*4dd0*/  VIADD R3, R23, 0x7 ;  /* 0x0000000717037836 */ /* 0x000fe20000000000 */
[C---:B--2---:R-:W-:Y:S02]  /*4de0*/  IADD3 R16, P6, R27.reuse, R2, RZ ;  /* 0x000000021b107210 */ /* 0x044fe40007fde0ff */
[----:B------:R-:W-:Y:S02]  /*4df0*/  PRMT R31, R14, 0x7770, RZ ;  /* 0x000077700e1f7816 */ /* 0x000fe400000000ff */
[----:B------:R-:W-:Y:S01]  /*4e00*/  LEA.HI.X.SX32 R17, R27, R0, 0x1, P6 ;  /* 0x000000001b117211 */ /* 0x000fe200030f0eff */
[C---:B---3--:R-:W-:Y:S01]  /*4e10*/  VIADD R29, R21.reuse, UR6 ;  /* 0x00000006151d7c36 */ /* 0x048fe20008000000 */
[----:B------:R-:W-:-:S02]  /*4e20*/  IADD3 R18, P6, R21, R2, RZ ;  /* 0x0000000215127210 */ /* 0x000fc40007fde0ff */
[----:B------:R-:W-:Y:S01]  /*4e30*/  ISETP.LT.AND P1, PT, R3, UR7, !P0 ;  /* 0x0000000703007c0c */ /* 0x000fe2000c721270 */
[----:B------:R2:W-:Y:S01]  /*4e40*/  @P5 STG.E.U8 desc[UR14][R16.64], R33 ;  /* 0x0000002110005986 */ /* 0x0005e2000c10110e */
[----:B------:R-:W-:Y:S01]  /*4e50*/  LEA.HI.X.SX32 R19, R21, R0, 0x1, P6 ;  /* 0x0000000015137211 */ /* 0x000fe200030f0eff */
[----:B------:R-:W-:Y:S01]  /*4e60*/  VIADD R3, R23, 0x8 ;  /* 0x0000000817037836 */ /* 0x000fe20000000000 */
[C---:B------:R-:W-:Y:S02]  /*4e70*/  IADD3 R26, P6, R29.reuse, R2, RZ ;  /* 0x000000021d1a7210 */ /* 0x040fe40007fde0ff */
[----:B----4-:R-:W-:Y:S01]  /*4e80*/  PRMT R35, R14, 0x7771, RZ ;  /* 0x000077710e237816 */ /* 0x010fe200000000ff */
[----:B------:R3:W-:Y:S01]  /*4e90*/  @P4 STG.E.U8 desc[UR14][R18.64], R31 ;  /* 0x0000001f12004986 */ /* 0x0007e2000c10110e */
[C---:B------:R-:W-:Y:S01]  /*4ea0*/  LEA.HI.X.SX32 R27, R29.reuse, R0, 0x1, P6 ;  /* 0x000000001d1b7211 */ /* 0x040fe200030f0eff */
[----:B------:R-:W-:Y:S01]  /*4eb0*/  VIADD R29, R29, UR6 ;  /* 0x000000061d1d7c36 */ /* 0x000fe20008000000 */
[----:B------:R-:W-:Y:S01]  /*4ec0*/  ISETP.LT.AND P5, PT, R3, UR7, !P0 ;  /* 0x0000000703007c0c */ /* 0x000fe2000c7a1270 */
[----:B------:R-:W-:-:S02]  /*4ed0*/  VIADD R3, R23, 0x9 ;  /* 0x0000000917037836 */ /* 0x000fc40000000000 */
[C---:B------:R-:W-:Y:S01]  /*4ee0*/  VIADD R21, R29.reuse, UR6 ;  /* 0x000000061d157c36 */ /* 0x040fe20008000000 */
[----:B--2---:R-:W-:Y:S01]  /*4ef0*/  IADD3 R16, P6, R29, R2, RZ ;  /* 0x000000021d107210 */ /* 0x004fe20007fde0ff */
[----:B------:R2:W-:Y:S01]  /*4f00*/  @P3 STG.E.U8 desc[UR14][R26.64], R35 ;  /* 0x000000231a003986 */ /* 0x0005e2000c10110e */
[----:B------:R-:W-:Y:S01]  /*4f10*/  PRMT R33, R15, 0x7771, RZ ;  /* 0x000077710f217816 */ /* 0x000fe200000000ff */
[----:B------:R-:W-:Y:S01]  /*4f20*/  VIADD R25, R21, UR6 ;  /* 0x0000000615197c36 */ /* 0x000fe20008000000 */
[----:B------:R-:W-:Y:S02]  /*4f30*/  LEA.HI.X.SX32 R17, R29, R0, 0x1, P6 ;  /* 0x000000001d117211 */ /* 0x000fe400030f0eff */
[----:B---3--:R-:W-:Y:S02]  /*4f40*/  IADD3 R18, P6, R21, R2, RZ ;  /* 0x0000000215127210 */ /* 0x008fe40007fde0ff */
[----:B------:R-:W-:Y:S02]  /*4f50*/  PRMT R31, R15, 0x7770, RZ ;  /* 0x000077700f1f7816 */ /* 0x000fe400000000ff */
[----:B------:R-:W-:Y:S01]  /*4f60*/  LEA.HI.X.SX32 R19, R21, R0, 0x1, P6 ;  /* 0x0000000015137211 */ /* 0x000fe200030f0eff */
[C---:B------:R-:W-:Y:S01]  /*4f70*/  VIADD R21, R25.reuse, UR6 ;  /* 0x0000000619157c36 */ /* 0x040fe20008000000 */
[----:B------:R-:W-:Y:S01]  /*4f80*/  IADD3 R24, P6, R25, R2, RZ ;  /* 0x0000000219187210 */ /* 0x000fe20007fde0ff */
[----:B------:R3:W-:Y:S01]  /*4f90*/  @P2 STG.E.U8 desc[UR14][R16.64], R31 ;  /* 0x0000001f10002986 */ /* 0x0007e2000c10110e */
[----:B------:R-:W-:Y:S01]  /*4fa0*/  ISETP.LT.AND P4, PT, R3, UR7, !P0 ;  /* 0x0000000703007c0c */ /* 0x000fe2000c781270 */
[----:B------:R-:W-:Y:S01]  /*4fb0*/  VIADD R3, R23, 0xa ;  /* 0x0000000a17037836 */ /* 0x000fe20000000000 */
[----:B------:R-:W-:Y:S01]  /*4fc0*/  LEA.HI.X.SX32 R25, R25, R0, 0x1, P6 ;  /* 0x0000000019197211 */ /* 0x000fe200030f0eff */
[----:B------:R4:W-:Y:S01]  /*4fd0*/  @P1 STG.E.U8 desc[UR14][R18.64], R33 ;  /* 0x0000002112001986 */ /* 0x0009e2000c10110e */
[----:B--2---:R-:W-:-:S02]  /*4fe0*/  IADD3 R26, P6, R21, R2, RZ ;  /* 0x00000002151a7210 */ /* 0x004fc40007fde0ff */
[C---:B------:R-:W-:Y:S02]  /*4ff0*/  PRMT R29, R12.reuse, 0x7772, RZ ;  /* 0x000077720c1d7816 */ /* 0x040fe400000000ff */
[C---:B------:R-:W-:Y:S01]  /*5000*/  LEA.HI.X.SX32 R27, R21.reuse, R0, 0x1, P6 ;  /* 0x00000000151b7211 */ /* 0x040fe200030f0eff */
[----:B------:R-:W-:Y:S01]  /*5010*/  VIADD R21, R21, UR6 ;  /* 0x0000000615157c36 */ /* 0x000fe20008000000 */
[----:B------:R-:W-:Y:S01]  /*5020*/  ISETP.LT.AND P3, PT, R3, UR7, !P0 ;  /* 0x0000000703007c0c */ /* 0x000fe2000c761270 */
[----:B------:R-:W-:Y:S01]  /*5030*/  VIADD R3, R23, 0xb ;  /* 0x0000000b17037836 */ /* 0x000fe20000000000 */
[----:B---3--:R-:W-:Y:S01]  /*5040*/  PRMT R31, R12, 0x7773, RZ ;  /* 0x000077730c1f7816 */ /* 0x008fe200000000ff */
[----:B------:R2:W-:Y:S01]  /*5050*/  @P5 STG.E.U8 desc[UR14][R24.64], R29 ;  /* 0x0000001d18005986 */ /* 0x0005e2000c10110e */
[C---:B------:R-:W-:Y:S01]  /*5060*/  IADD3 R16, P6, R21.reuse, R2, RZ ;  /* 0x0000000215107210 */ /* 0x040fe20007fde0ff */
[----:B----4-:R-:W-:Y:S01]  /*5070*/  VIADD R19, R21, UR6 ;  /* 0x0000000615137c36 */ /* 0x010fe20008000000 */
[----:B------:R-:W-:Y:S01]  /*5080*/  PRMT R33, R13, 0x7772, RZ ;  /* 0x000077720d217816 */ /* 0x000fe200000000ff */
[----:B------:R3:W-:Y:S01]  /*5090*/  @P4 STG.E.U8 desc[UR14][R26.64], R31 ;  /* 0x0000001f1a004986 */ /* 0x0007e2000c10110e */
[----:B------:R-:W-:Y:S01]  /*50a0*/  LEA.HI.X.SX32 R17, R21, R0, 0x1, P6 ;  /* 0x0000000015117211 */ /* 0x000fe200030f0eff */
[C---:B------:R-:W-:Y:S01]  /*50b0*/  VIADD R21, R19.reuse, UR6 ;  /* 0x0000000613157c36 */ /* 0x040fe20008000000 */
[----:B------:R-:W-:-:S02]  /*50c0*/  IADD3 R12, P6, R19, R2, RZ ;  /* 0x00000002130c7210 */ /* 0x000fc40007fde0ff */
[----:B------:R-:W-:Y:S01]  /*50d0*/  ISETP.LT.AND P2, PT, R3, UR7, !P0 ;  /* 0x0000000703007c0c */ /* 0x000fe2000c741270 */
[----:B------:R-:W-:Y:S01]  /*50e0*/  VIADD R3, R23, 0xc ;  /* 0x0000000c17037836 */ /* 0x000fe20000000000 */
[----:B------:R4:W-:Y:S01]  /*50f0*/  @P3 STG.E.U8 desc[UR14][R16.64], R33 ;  /* 0x0000002110003986 */ /* 0x0009e2000c10110e */
[----:B--2---:R-:W-:Y:S02]  /*5100*/  PRMT R29, R13, 0x7773, RZ ;  /* 0x000077730d1d7816 */ /* 0x004fe400000000ff */
[----:B------:R-:W-:Y:S02]  /*5110*/  LEA.HI.X.SX32 R13, R19, R0, 0x1, P6 ;  /* 0x00000000130d7211 */ /* 0x000fe400030f0eff */
[C---:B------:R-:W-:Y:S01]  /*5120*/  IADD3 R18, P6, R21.reuse, R2, RZ ;  /* 0x0000000215127210 */ /* 0x040fe20007fde0ff */
[----:B---3--:R-:W-:Y:S01]  /*5130*/  VIADD R27, R21, UR6 ;  /* 0x00000006151b7c36 */ /* 0x008fe20008000000 */
[----:B------:R-:W-:Y:S01]  /*5140*/  ISETP.LT.AND P1, PT, R3, UR7, !P0 ;  /* 0x0000000703007c0c */ /* 0x000fe2000c721270 */
[----:B------:R-:W-:Y:S01]  /*5150*/  VIADD R3, R23, 0xd ;  /* 0x0000000d17037836 */ /* 0x000fe20000000000 */
[----:B------:R-:W-:-:S02]  /*5160*/  LEA.HI.X.SX32 R19, R21, R0, 0x1, P6 ;  /* 0x0000000015137211 */ /* 0x000fc400030f0eff */
[----:B------:R-:W-:Y:S01]  /*5170*/  IADD3 R24, P6, R27, R2, RZ ;  /* 0x000000021b187210 */ /* 0x000fe20007fde0ff */
[----:B------:R2:W-:Y:S01]  /*5180*/  @P2 STG.E.U8 desc[UR14][R12.64], R29 ;  /* 0x0000001d0c002986 */ /* 0x0005e2000c10110e */
[----:B------:R-:W-:Y:S01]  /*5190*/  ISETP.LT.AND P5, PT, R3, UR7, !P0 ;  /* 0x0000000703007c0c */ /* 0x000fe2000c7a1270 */
[----:B------:R-:W-:Y:S01]  /*51a0*/  VIADD R3, R23, 0xe ;  /* 0x0000000e17037836 */ /* 0x000fe20000000000 */
[C---:B------:R-:W-:Y:S01]  /*51b0*/  LEA.HI.X.SX32 R25, R27.reuse, R0, 0x1, P6 ;  /* 0x000000001b197211 */ /* 0x040fe200030f0eff */
[----:B------:R-:W-:Y:S01]  /*51c0*/  VIADD R27, R27, UR6 ;  /* 0x000000061b1b7c36 */ /* 0x000fe20008000000 */
[C---:B------:R-:W-:Y:S02]  /*51d0*/  PRMT R31, R14.reuse, 0x7772, RZ ;  /* 0x000077720e1f7816 */ /* 0x040fe400000000ff */
[----:B------:R-:W-:Y:S01]  /*51e0*/  ISETP.LT.AND P4, PT, R3, UR7, !P0 ;  /* 0x0000000703007c0c */ /* 0x000fe2000c781270 */
[----:B----4-:R-:W-:Y:S01]  /*51f0*/  VIADD R17, R27, UR6 ;  /* 0x000000061b117c36 */ /* 0x010fe20008000000 */
[----:B------:R-:W-:Y:S01]  /*5200*/  PRMT R21, R14, 0x7773, RZ ;  /* 0x000077730e157816 */ /* 0x000fe200000000ff */
[----:B------:R-:W-:Y:S01]  /*5210*/  VIADD R3, R23, 0xf ;  /* 0x0000000f17037836 */ /* 0x000fe20000000000 */
[----:B------:R3:W-:Y:S01]  /*5220*/  @P1 STG.E.U8 desc[UR14][R18.64], R31 ;  /* 0x0000001f12001986 */ /* 0x0007e2000c10110e */
[----:B--2---:R-:W-:-:S02]  /*5230*/  IADD3 R12, P6, R27, R2, RZ ;  /* 0x000000021b0c7210 */ /* 0x004fc40007fde0ff */
[----:B------:R-:W-:Y:S01]  /*5240*/  PRMT R29, R15, 0x7773, RZ ;  /* 0x000077730f1d7816 */ /* 0x000fe200000000ff */
[----:B------:R2:W-:Y:S01]  /*5250*/  @P5 STG.E.U8 desc[UR14][R24.64], R21 ;  /* 0x0000001518005986 */ /* 0x0005e2000c10110e */
[----:B------:R-:W-:Y:S02]  /*5260*/  LEA.HI.X.SX32 R13, R27, R0, 0x1, P6 ;  /* 0x000000001b0d7211 */ /* 0x000fe400030f0eff */
[----:B------:R-:W-:Y:S02]  /*5270*/  IADD3 R14, P6, R17, R2, RZ ;  /* 0x00000002110e7210 */ /* 0x000fe40007fde0ff */
[----:B------:R-:W-:Y:S01]  /*5280*/  ISETP.LT.AND P3, PT, R3, UR7, !P0 ;  /* 0x0000000703007c0c */ /* 0x000fe2000c761270 */
[----:B------:R-:W-:Y:S01]  /*5290*/  VIADD R3, R23, 0x10 ;  /* 0x0000001017037836 */ /* 0x000fe20000000000 */
[----:B------:R-:W-:Y:S01]  /*52a0*/  PRMT R27, R15, 0x7772, RZ ;  /* 0x000077720f1b7816 */ /* 0x000fe200000000ff */
[C---:B---3--:R-:W-:Y:S01]  /*52b0*/  VIADD R19, R17.reuse, UR6 ;  /* 0x0000000611137c36 */ /* 0x048fe20008000000 */
[----:B------:R-:W-:-:S02]  /*52c0*/  LEA.HI.X.SX32 R15, R17, R0, 0x1, P6 ;  /* 0x00000000110f7211 */ /* 0x000fc400030f0eff */
[----:B------:R-:W-:Y:S01]  /*52d0*/  ISETP.LT.AND P2, PT, R3, UR7, !P0 ;  /* 0x0000000703007c0c */ /* 0x000fe2000c741270 */
[C---:B--2---:R-:W-:Y:S01]  /*52e0*/  VIADD R21, R19.reuse, UR6 ;  /* 0x0000000613157c36 */ /* 0x044fe20008000000 */
[----:B------:R-:W-:Y:S01]  /*52f0*/  IADD3 R16, P6, R19, R2, RZ ;  /* 0x0000000213107210 */ /* 0x000fe20007fde0ff */
[----:B------:R-:W-:Y:S01]  /*5300*/  VIADD R3, R23, 0x11 ;  /* 0x0000001117037836 */ /* 0x000fe20000000000 */
[----:B------:R2:W-:Y:S01]  /*5310*/  @P4 STG.E.U8 desc[UR14][R12.64], R27 ;  /* 0x0000001b0c004986 */ /* 0x0005e2000c10110e */
[C---:B0-----:R-:W-:Y:S02]  /*5320*/  PRMT R25, R8.reuse, 0x7770, RZ ;  /* 0x0000777008197816 */ /* 0x041fe400000000ff */
[----:B------:R-:W-:Y:S01]  /*5330*/  LEA.HI.X.SX32 R17, R19, R0, 0x1, P6 ;  /* 0x0000000013117211 */ /* 0x000fe200030f0eff */
[----:B------:R0:W-:Y:S01]  /*5340*/  @P3 STG.E.U8 desc[UR14][R14.64], R29 ;  /* 0x0000001d0e003986 */ /* 0x0001e2000c10110e */
[----:B------:R-:W-:Y:S02]  /*5350*/  IADD3 R18, P6, R21, R2, RZ ;  /* 0x0000000215127210 */ /* 0x000fe40007fde0ff */
[----:B------:R-:W-:Y:S01]  /*5360*/  ISETP.LT.AND P1, PT, R3, UR7, !P0 ;  /* 0x0000000703007c0c */ /* 0x000fe2000c721270 */
[----:B------:R-:W-:Y:S01]  /*5370*/  VIADD R3, R23, 0x12 ;  /* 0x0000001217037836 */ /* 0x000fe20000000000 */
[C---:B------:R-:W-:Y:S01]  /*5380*/  LEA.HI.X.SX32 R19, R21.reuse, R0, 0x1, P6 ;  /* 0x0000000015137211 */ /* 0x040fe200030f0eff */
[----:B------:R-:W-:Y:S01]  /*5390*/  VIADD R21, R21, UR6 ;  /* 0x0000000615157c36 */ /* 0x000fe20008000000 */
[----:B------:R3:W-:Y:S01]  /*53a0*/  @P2 STG.E.U8 desc[UR14][R16.64], R25 ;  /* 0x0000001910002986 */ /* 0x0007e2000c10110e */
[----:B--2---:R-:W-:-:S02]  /*53b0*/  PRMT R27, R8, 0x7771, RZ ;  /* 0x00007771081b7816 */ /* 0x004fc400000000ff */
[----:B------:R-:W-:Y:S01]  /*53c0*/  ISETP.LT.AND P5, PT, R3, UR7, !P0 ;  /* 0x0000000703007c0c */ /* 0x000fe2000c7a1270 */
[----:B------:R-:W-:Y:S01]  /*53d0*/  VIADD R3, R23, 0x13 ;  /* 0x0000001317037836 */ /* 0x000fe20000000000 */
[C---:B------:R-:W-:Y:S01]  /*53e0*/  IADD3 R12, P6, R21.reuse, R2, RZ ;  /* 0x00000002150c7210 */ /* 0x040fe20007fde0ff */
[----:B0-----:R-:W-:Y:S01]  /*53f0*/  VIADD R15, R21, UR6 ;  /* 0x00000006150f7c36 */ /* 0x001fe20008000000 */
[----:B------:R-:W-:Y:S02]  /*5400*/  PRMT R29, R9, 0x7771, RZ ;  /* 0x00007771091d7816 */ /* 0x000fe400000000ff */
[----:B------:R-:W-:Y:S01]  /*5410*/  LEA.HI.X.SX32 R13, R21, R0, 0x1, P6 ;  /* 0x00000000150d7211 */ /* 0x000fe200030f0eff */
[----:B------:R0:W-:Y:S01]  /*5420*/  @P1 STG.E.U8 desc[UR14][R18.64], R27 ;  /* 0x0000001b12001986 */ /* 0x0001e2000c10110e */
[C---:B------:R-:W-:Y:S01]  /*5430*/  IADD3 R14, P6, R15.reuse, R2, RZ ;  /* 0x000000020f0e7210 */ /* 0x040fe20007fde0ff */
[----:B---3--:R-:W-:Y:S01]  /*5440*/  VIADD R17, R15, UR6 ;  /* 0x000000060f117c36 */ /* 0x008fe20008000000 */
[----:B------:R-:W-:Y:S01]  /*5450*/  ISETP.LT.AND P4, PT, R3, UR7, !P0 ;  /* 0x0000000703007c0c */ /* 0x000fe2000c781270 */
[----:B------:R-:W-:Y:S01]  /*5460*/  VIADD R3, R23, 0x14 ;  /* 0x0000001417037836 */ /* 0x000fe20000000000 */
[----:B------:R-:W-:Y:S01]  /*5470*/  LEA.HI.X.SX32 R15, R15, R0, 0x1, P6 ;  /* 0x000000000f0f7211 */ /* 0x000fe200030f0eff */
[C---:B------:R-:W-:Y:S01]  /*5480*/  VIADD R21, R17.reuse, UR6 ;  /* 0x0000000611157c36 */ /* 0x040fe20008000000 */
[----:B------:R-:W-:-:S02]  /*5490*/  IADD3 R16, P6, R17, R2, RZ ;  /* 0x0000000211107210 */ /* 0x000fc40007fde0ff */
[----:B------:R-:W-:Y:S01]  /*54a0*/  ISETP.LT.AND P3, PT, R3, UR7, !P0 ;  /* 0x0000000703007c0c */ /* 0x000fe2000c761270 */
[----:B------:R-:W-:Y:S01]  /*54b0*/  VIADD R3, R23, 0x15 ;  /* 0x0000001517037836 */ /* 0x000fe20000000000 */
[----:B------:R-:W-:Y:S02]  /*54c0*/  LEA.HI.X.SX32 R17, R17, R0, 0x1, P6 ;  /* 0x0000000011117211 */ /* 0x000fe400030f0eff */
[----:B0-----:R-:W-:Y:S02]  /*54d0*/  IADD3 R18, P6, R21, R2, RZ ;  /* 0x0000000215127210 */ /* 0x001fe40007fde0ff */
[----:B------:R-:W-:Y:S02]  /*54e0*/  PRMT R25, R9, 0x7770, RZ ;  /* 0x0000777009197816 */ /* 0x000fe400000000ff */
[----:B------:R-:W-:Y:S01]  /*54f0*/  ISETP.LT.AND P2, PT, R3, UR7, !P0 ;  /* 0x0000000703007c0c */ /* 0x000fe2000c741270 */
[----:B------:R-:W-:Y:S01]  /*5500*/  VIADD R3, R23, 0x16 ;  /* 0x0000001617037836 */ /* 0x000fe20000000000 */
[C---:B------:R-:W-:Y:S01]  /*5510*/  LEA.HI.X.SX32 R19, R21.reuse, R0, 0x1, P6 ;  /* 0x0000000015137211 */ /* 0x040fe200030f0eff */
[----:B------:R-:W-:Y:S01]  /*5520*/  VIADD R21, R21, UR6 ;  /* 0x0000000615157c36 */ /* 0x000fe20008000000 */
[----:B------:R0:W-:Y:S01]  /*5530*/  @P5 STG.E.U8 desc[UR14][R12.64], R25 ;  /* 0x000000190c005986 */ /* 0x0001e2000c10110e */
[----:B------:R-:W-:-:S02]  /*5540*/  PRMT R27, R10, 0x7770, RZ ;  /* 0x000077700a1b7816 */ /* 0x000fc400000000ff */
[----:B------:R-:W-:Y:S01]  /*5550*/  ISETP.LT.AND P1, PT, R3, UR7, !P0 ;  /* 0x0000000703007c0c */ /* 0x000fe2000c721270 */
[----:B------:R2:W-:Y:S01]  /*5560*/  @P4 STG.E.U8 desc[UR14][R14.64], R29 ;  /* 0x0000001d0e004986 */ /* 0x0005e2000c10110e */
[----:B------:R-:W-:-:S03]  /*5570*/  VIADD R3, R23, 0x17 ;  /* 0x0000001717037836 */ /* 0x000fc60000000000 */
[----:B------:R3:W-:Y:S02]  /*5580*/  @P3 STG.E.U8 desc[UR14][R16.64], R27 ;  /* 0x0000001b10003986 */ /* 0x0007e4000c10110e */
[----:B------:R-:W-:Y:S01]  /*5590*/  ISETP.LT.AND P5, PT, R3, UR7, !P0 ;  /* 0x0000000703007c0c */ /* 0x000fe2000c7a1270 */
[----:B------:R-:W-:Y:S01]  /*55a0*/  VIADD R3, R23, 0x18 ;  /* 0x0000001817037836 */ /* 0x000fe20000000000 */
[C---:B0-----:R-:W-:Y:S02]  /*55b0*/  IADD3 R12, P6, R21.reuse, R2, RZ ;  /* 0x00000002150c7210 */ /* 0x041fe40007fde0ff */
[----:B------:R-:W-:Y:S01]  /*55c0*/  PRMT R25, R10, 0x7771, RZ ;  /* 0x000077710a197816 */ /* 0x000fe200000000ff */
[C---:B--2---:R-:W-:Y:S01]  /*55d0*/  VIADD R15, R21.reuse, UR6 ;  /* 0x00000006150f7c36 */ /* 0x044fe20008000000 */
[----:B------:R-:W-:Y:S02]  /*55e0*/  LEA.HI.X.SX32 R13, R21, R0, 0x1, P6 ;  /* 0x00000000150d7211 */ /* 0x000fe400030f0eff */
[----:B------:R-:W-:Y:S01]  /*55f0*/  ISETP.LT.AND P4, PT, R3, UR7, !P0 ;  /* 0x0000000703007c0c */ /* 0x000fe2000c781270 */
[C---:B---3--:R-:W-:Y:S01]  /*5600*/  VIADD R17, R15.reuse, UR6 ;  /* 0x000000060f117c36 */ /* 0x048fe20008000000 */
[----:B------:R-:W-:Y:S01]  /*5610*/  IADD3 R14, P6, R15, R2, RZ ;  /* 0x000000020f0e7210 */ /* 0x000fe20007fde0ff */
[----:B------:R-:W-:Y:S01]  /*5620*/  VIADD R3, R23, 0x19 ;  /* 0x0000001917037836 */ /* 0x000fe20000000000 */
[----:B------:R0:W-:Y:S01]  /*5630*/  @P2 STG.E.U8 desc[UR14][R18.64], R25 ;  /* 0x0000001912002986 */ /* 0x0001e2000c10110e */
[----:B------:R-:W-:Y:S01]  /*5640*/  VIADD R21, R17, UR6 ;  /* 0x0000000611157c36 */ /* 0x000fe20008000000 */
[----:B------:R-:W-:-:S02]  /*5650*/  LEA.HI.X.SX32 R15, R15, R0, 0x1, P6 ;  /* 0x000000000f0f7211 */ /* 0x000fc400030f0eff */
[----:B------:R-:W-:Y:S02]  /*5660*/  IADD3 R16, P6, R17, R2, RZ ;  /* 0x0000000211107210 */ /* 0x000fe40007fde0ff */
[----:B------:R-:W-:Y:S01]  /*5670*/  ISETP.LT.AND P3, PT, R3, UR7, !P0 ;  /* 0x0000000703007c0c */ /* 0x000fe2000c761270 */
[----:B------:R-:W-:Y:S01]  /*5680*/  VIADD R3, R23, 0x1a ;  /* 0x0000001a17037836 */ /* 0x000fe20000000000 */
[----:B------:R-:W-:Y:S02]  /*5690*/  LEA.HI.X.SX32 R17, R17, R0, 0x1, P6 ;  /* 0x0000000011117211 */ /* 0x000fe400030f0eff */
[----:B------:R-:W-:Y:S02]  /*56a0*/  PRMT R27, R11, 0x7770, RZ ;  /* 0x000077700b1b7816 */ /* 0x000fe400000000ff */
[----:B0-----:R-:W-:Y:S02]  /*56b0*/  IADD3 R18, P6, R21, R2, RZ ;  /* 0x0000000215127210 */ /* 0x001fe40007fde0ff */
[----:B------:R-:W-:Y:S01]  /*56c0*/  PRMT R29, R11, 0x7771, RZ ;  /* 0x000077710b1d7816 */ /* 0x000fe200000000ff */
[----:B------:R0:W-:Y:S01]  /*56d0*/  @P1 STG.E.U8 desc[UR14][R12.64], R27 ;  /* 0x0000001b0c001986 */ /* 0x0001e2000c10110e */
[C---:B------:R-:W-:Y:S01]  /*56e0*/  LEA.HI.X.SX32 R19, R21.reuse, R0, 0x1, P6 ;  /* 0x0000000015137211 */ /* 0x040fe200030f0eff */
[----:B------:R-:W-:Y:S01]  /*56f0*/  VIADD R21, R21, UR6 ;  /* 0x0000000615157c36 */ /* 0x000fe20008000000 */
[----:B------:R-:W-:Y:S01]  /*5700*/  ISETP.LT.AND P2, PT, R3, UR7, !P0 ;  /* 0x0000000703007c0c */ /* 0x000fe2000c741270 */
[----:B------:R2:W-:Y:S01]  /*5710*/  @P5 STG.E.U8 desc[UR14][R14.64], R29 ;  /* 0x0000001d0e005986 */ /* 0x0005e2000c10110e */
[----:B------:R-:W-:Y:S01]  /*5720*/  PRMT R25, R8, 0x7772, RZ ;  /* 0x0000777208197816 */ /* 0x000fe200000000ff */
[----:B------:R-:W-:-:S04]  /*5730*/  VIADD R3, R23, 0x1b ;  /* 0x0000001b17037836 */ /* 0x000fc80000000000 */
[----:B------:R3:W-:Y:S01]  /*5740*/  @P4 STG.E.U8 desc[UR14][R16.64], R25 ;  /* 0x0000001910004986 */ /* 0x0007e2000c10110e */
[----:B------:R-:W-:Y:S01]  /*5750*/  ISETP.LT.AND P1, PT, R3, UR7, !P0 ;  /* 0x0000000703007c0c */ /* 0x000fe2000c721270 */
[----:B------:R-:W-:Y:S01]  /*5760*/  VIADD R3, R23, 0x1c ;  /* 0x0000001c17037836 */ /* 0x000fe20000000000 */
[C---:B0-----:R-:W-:Y:S02]  /*5770*/  IADD3 R12, P6, R21.reuse, R2, RZ ;  /* 0x00000002150c7210 */ /* 0x041fe40007fde0ff */
[----:B------:R-:W-:Y:S01]  /*5780*/  PRMT R27, R8, 0x7773, RZ ;  /* 0x00007773081b7816 */ /* 0x000fe200000000ff */
[C---:B--2---:R-:W-:Y:S01]  /*5790*/  VIADD R15, R21.reuse, UR6 ;  /* 0x00000006150f7c36 */ /* 0x044fe20008000000 */
[----:B------:R-:W-:Y:S02]  /*57a0*/  LEA.HI.X.SX32 R13, R21, R0, 0x1, P6 ;  /* 0x00000000150d7211 */ /* 0x000fe400030f0eff */
[----:B------:R-:W-:Y:S01]  /*57b0*/  PRMT R21, R9, 0x7773, RZ ;  /* 0x0000777309157816 */ /* 0x000fe200000000ff */
[----:B------:R0:W-:Y:S01]  /*57c0*/  @P3 STG.E.U8 desc[UR14][R18.64], R27 ;  /* 0x0000001b12003986 */ /* 0x0001e2000c10110e */
[C---:B------:R-:W-:Y:S01]  /*57d0*/  IADD3 R8, P6, R15.reuse, R2, RZ ;  /* 0x000000020f087210 */ /* 0x040fe20007fde0ff */
[----:B---3--:R-:W-:Y:S01]  /*57e0*/  VIADD R17, R15, UR6 ;  /* 0x000000060f117c36 */ /* 0x008fe20008000000 */
[----:B------:R-:W-:-:S02]  /*57f0*/  PRMT R25, R9, 0x7772, RZ ;  /* 0x0000777209197816 */ /* 0x000fc400000000ff */
[----:B------:R-:W-:Y:S02]  /*5800*/  LEA.HI.X.SX32 R9, R15, R0, 0x1, P6 ;  /* 0x000000000f097211 */ /* 0x000fe400030f0eff */
[----:B------:R-:W-:Y:S01]  /*5810*/  IADD3 R14, P6, R17, R2, RZ ;  /* 0x00000002110e7210 */ /* 0x000fe20007fde0ff */
[----:B------:R2:W-:Y:S01]  /*5820*/  @P2 STG.E.U8 desc[UR14][R12.64], R25 ;  /* 0x000000190c002986 */ /* 0x0005e2000c10110e */
[----:B------:R-:W-:Y:S01]  /*5830*/  ISETP.LT.AND P5, PT, R3, UR7, !P0 ;  /* 0x0000000703007c0c */ /* 0x000fe2000c7a1270 */
[----:B------:R-:W-:Y:S01]  /*5840*/  VIADD R3, R23, 0x1d ;  /* 0x0000001d17037836 */ /* 0x000fe20000000000 */
[C---:B------:R-:W-:Y:S01]  /*5850*/  LEA.HI.X.SX32 R15, R17.reuse, R0, 0x1, P6 ;  /* 0x00000000110f7211 */ /* 0x040fe200030f0eff */
[----:B0-----:R-:W-:Y:S01]  /*5860*/  VIADD R19, R17, UR6 ;  /* 0x0000000611137c36 */ /* 0x001fe20008000000 */
[----:B------:R0:W-:Y:S01]  /*5870*/  @P1 STG.E.U8 desc[UR14][R8.64], R21 ;  /* 0x0000001508001986 */ /* 0x0001e2000c10110e */
[----:B------:R-:W-:Y:S02]  /*5880*/  PRMT R27, R10, 0x7772, RZ ;  /* 0x000077720a1b7816 */ /* 0x000fe400000000ff */
[----:B------:R-:W-:Y:S01]  /*5890*/  ISETP.LT.AND P4, PT, R3, UR7, !P0 ;  /* 0x0000000703007c0c */ /* 0x000fe2000c781270 */
[----:B------:R-:W-:Y:S01]  /*58a0*/  VIADD R3, R23, 0x1e ;  /* 0x0000001e17037836 */ /* 0x000fe20000000000 */
[----:B------:R-:W-:-:S02]  /*58b0*/  IADD3 R16, P6, R19, R2, RZ ;  /* 0x0000000213107210 */ /* 0x000fc40007fde0ff */
[----:B--2---:R-:W-:Y:S02]  /*58c0*/  PRMT R25, R10, 0x7773, RZ ;  /* 0x000077730a197816 */ /* 0x004fe400000000ff */
[C---:B------:R-:W-:Y:S01]  /*58d0*/  LEA.HI.X.SX32 R17, R19.reuse, R0, 0x1, P6 ;  /* 0x0000000013117211 */ /* 0x040fe200030f0eff */
[----:B------:R-:W-:Y:S01]  /*58e0*/  VIADD R19, R19, UR6 ;  /* 0x0000000613137c36 */ /* 0x000fe20008000000 */
[----:B------:R-:W-:Y:S01]  /*58f0*/  ISETP.LT.AND P3, PT, R3, UR7, !P0 ;  /* 0x0000000703007c0c */ /* 0x000fe2000c761270 */
[----:B------:R-:W-:Y:S01]  /*5900*/  VIADD R3, R23, 0x1f ;  /* 0x0000001f17037836 */ /* 0x000fe20000000000 */
[----:B------:R2:W-:Y:S01]  /*5910*/  @P5 STG.E.U8 desc[UR14][R14.64], R27 ;  /* 0x0000001b0e005986 */ /* 0x0005e2000c10110e */
[C---:B------:R-:W-:Y:S01]  /*5920*/  VIADD R13, R19.reuse, UR6 ;  /* 0x00000006130d7c36 */ /* 0x040fe20008000000 */
[----:B0-----:R-:W-:Y:S02]  /*5930*/  IADD3 R8, P6, R19, R2, RZ ;  /* 0x0000000213087210 */ /* 0x001fe40007fde0ff */
[----:B------:R-:W-:Y:S01]  /*5940*/  ISETP.LT.AND P2, PT, R3, UR7, !P0 ;  /* 0x0000000703007c0c */ /* 0x000fe2000c741270 */
[----:B------:R-:W-:Y:S01]  /*5950*/  VIADD R3, R23, 0x20 ;  /* 0x0000002017037836 */ /* 0x000fe20000000000 */
[----:B------:R-:W-:Y:S01]  /*5960*/  LEA.HI.X.SX32 R9, R19, R0, 0x1, P6 ;  /* 0x0000000013097211 */ /* 0x000fe200030f0eff */
[----:B------:R0:W-:Y:S01]  /*5970*/  @P4 STG.E.U8 desc[UR14][R16.64], R25 ;  /* 0x0000001910004986 */ /* 0x0001e2000c10110e */
[----:B------:R-:W-:-:S02]  /*5980*/  IADD3 R10, P6, R13, R2, RZ ;  /* 0x000000020d0a7210 */ /* 0x000fc40007fde0ff */
[----:B------:R-:W-:Y:S01]  /*5990*/  PRMT R21, R11, 0x7773, RZ ;  /* 0x000077730b157816 */ /* 0x000fe200000000ff */
[----:B--2---:R-:W-:Y:S01]  /*59a0*/  VIADD R15, R13, UR6 ;  /* 0x000000060d0f7c36 */ /* 0x004fe20008000000 */
[----:B------:R-:W-:Y:S02]  /*59b0*/  PRMT R19, R11, 0x7772, RZ ;  /* 0x000077720b137816 */ /* 0x000fe400000000ff */
[----:B------:R-:W-:Y:S02]  /*59c0*/  LEA.HI.X.SX32 R11, R13, R0, 0x1, P6 ;  /* 0x000000000d0b7211 */ /* 0x000fe400030f0eff */
[----:B------:R-:W-:Y:S01]  /*59d0*/  ISETP.LT.AND P1, PT, R3, UR7, !P0 ;  /* 0x0000000703007c0c */ /* 0x000fe2000c721270 */
[----:B------:R-:W-:Y:S01]  /*59e0*/  VIADD R3, R23, 0x21 ;  /* 0x0000002117037836 */ /* 0x000fe20000000000 */
[----:B------:R-:W-:Y:S01]  /*59f0*/  IADD3 R12, P6, R15, R2, RZ ;  /* 0x000000020f0c7210 */ /* 0x000fe20007fde0ff */
[----:B------:R2:W-:Y:S01]  /*5a00*/  @P3 STG.E.U8 desc[UR14][R8.64], R19 ;  /* 0x0000001308003986 */ /* 0x0005e2000c10110e */
[----:B-1----:R-:W-:-:S02]  /*5a10*/  PRMT R27, R4, 0x7770, RZ ;  /* 0x00007770041b7816 */ /* 0x002fc400000000ff */
[C---:B------:R-:W-:Y:S01]  /*5a20*/  LEA.HI.X.SX32 R13, R15.reuse, R0, 0x1, P6 ;  /* 0x000000000f0d7211 */ /* 0x040fe200030f0eff */
[----:B------:R-:W-:Y:S01]  /*5a30*/  VIADD R15, R15, UR6 ;  /* 0x000000060f0f7c36 */ /* 0x000fe20008000000 */
[----:B------:R-:W-:Y:S01]  /*5a40*/  ISETP.LT.AND P5, PT, R3, UR7, !P0 ;  /* 0x0000000703007c0c */ /* 0x000fe2000c7a1270 */
[----:B------:R-:W-:Y:S01]  /*5a50*/  VIADD R3, R23, 0x22 ;  /* 0x0000002217037836 */ /* 0x000fe20000000000 */
[----:B------:R1:W-:Y:S01]  /*5a60*/  @P2 STG.E.U8 desc[UR14][R10.64], R21 ;  /* 0x000000150a002986 */ /* 0x0003e2000c10110e */
[----:B0-----:R-:W-:Y:S01]  /*5a70*/  VIADD R17, R15, UR6 ;  /* 0x000000060f117c36 */ /* 0x001fe20008000000 */
[----:B------:R-:W-:Y:S02]  /*5a80*/  PRMT R25, R5, 0x7770, RZ ;  /* 0x0000777005197816 */ /* 0x000fe400000000ff */
[----:B------:R-:W-:Y:S01]  /*5a90*/  ISETP.LT.AND P4, PT, R3, UR7, !P0 ;  /* 0x0000000703007c0c */ /* 0x000fe2000c781270 */
[----:B------:R-:W-:Y:S01]  /*5aa0*/  VIADD R3, R23, 0x23 ;  /* 0x0000002317037836 */ /* 0x000fe20000000000 */
[----:B--2---:R-:W-:Y:S01]  /*5ab0*/  IADD3 R8, P6, R15, R2, RZ ;  /* 0x000000020f087210 */ /* 0x004fe20007fde0ff */
[----:B------:R0:W-:Y:S01]  /*5ac0*/  @P1 STG.E.U8 desc[UR14][R12.64], R27 ;  /* 0x0000001b0c001986 */ /* 0x0001e2000c10110e */
[----:B------:R-:W-:-:S02]  /*5ad0*/  PRMT R19, R5, 0x7771, RZ ;  /* 0x0000777105137816 */ /* 0x000fc400000000ff */
[----:B------:R-:W-:Y:S01]  /*5ae0*/  LEA.HI.X.SX32 R9, R15, R0, 0x1, P6 ;  /* 0x000000000f097211 */ /* 0x000fe200030f0eff */
[C---:B------:R-:W-:Y:S01]  /*5af0*/  VIADD R15, R17.reuse, UR6 ;  /* 0x00000006110f7c36 */ /* 0x040fe20008000000 */
[----:B-1----:R-:W-:Y:S02]  /*5b00*/  IADD3 R10, P6, R17, R2, RZ ;  /* 0x00000002110a7210 */ /* 0x002fe40007fde0ff */
[----:B------:R-:W-:Y:S01]  /*5b10*/  ISETP.LT.AND P3, PT, R3, UR7, !P0 ;  /* 0x0000000703007c0c */ /* 0x000fe2000c761270 */
[----:B------:R-:W-:Y:S01]  /*5b20*/  VIADD R3, R23, 0x24 ;  /* 0x0000002417037836 */ /* 0x000fe20000000000 */
[----:B------:R-:W-:Y:S01]  /*5b30*/  LEA.HI.X.SX32 R11, R17, R0, 0x1, P6 ;  /* 0x00000000110b7211 */ /* 0x000fe200030f0eff */
[C---:B------:R-:W-:Y:S01]  /*5b40*/  VIADD R17, R15.reuse, UR6 ;  /* 0x000000060f117c36 */ /* 0x040fe20008000000 */
[----:B------:R-:W-:Y:S02]  /*5b50*/  PRMT R21, R4, 0x7771, RZ ;  /* 0x0000777104157816 */ /* 0x000fe400000000ff */
[----:B0-----:R-:W-:-:S02]  /*5b60*/  IADD3 R12, P6, R15, R2, RZ ;  /* 0x000000020f0c7210 */ /* 0x001fc40007fde0ff */
[----:B------:R-:W-:Y:S01]  /*5b70*/  ISETP.LT.AND P2, PT, R3, UR7, !P0 ;  /* 0x0000000703007c0c */ /* 0x000fe2000c741270 */
[----:B------:R-:W-:Y:S01]  /*5b80*/  VIADD R3, R23, 0x25 ;  /* 0x0000002517037836 */ /* 0x000fe20000000000 */
        /* <DEDUP_REMOVED lines=8> */
[----:B------:R-:W-:-:S02]  /*5c10*/  PRMT R27, R4, 0x7773, RZ ;  /* 0x00007773041b7816 */ /* 0x000fc400000000ff */
[----:B------:R-:W-:Y:S01]  /*5c20*/  ISETP.LT.AND P5, PT, R3, UR7, !P0 ;  /* 0x0000000703007c0c */ /* 0x000fe2000c7a1270 */
[----:B------:R-:W-:Y:S01]  /*5c30*/  VIADD R3, R23, 0x27 ;  /* 0x0000002717037836 */ /* 0x000fe20000000000 */
[C---:B0-----:R-:W-:Y:S01]  /*5c40*/  IADD3 R8, P6, R17.reuse, R2, RZ ;  /* 0x0000000211087210 */ /* 0x041fe20007fde0ff */
[----:B------:R0:W-:Y:S01]  /*5c50*/  @P3 STG.E.U8 desc[UR14][R12.64], R19 ;  /* 0x000000130c003986 */ /* 0x0001e2000c10110e */
[----:B------:R-:W-:Y:S02]  /*5c60*/  PRMT R21, R6, 0x7770, RZ ;  /* 0x0000777006157816 */ /* 0x000fe400000000ff */
[----:B------:R-:W-:Y:S02]  /*5c70*/  LEA.HI.X.SX32 R9, R17, R0, 0x1, P6 ;  /* 0x0000000011097211 */ /* 0x000fe400030f0eff */
[----:B------:R-:W-:Y:S01]  /*5c80*/  ISETP.LT.AND P4, PT, R3, UR7, !P0 ;  /* 0x0000000703007c0c */ /* 0x000fe2000c781270 */
[----:B-1----:R-:W-:Y:S01]  /*5c90*/  VIADD R11, R17, UR6 ;  /* 0x00000006110b7c36 */ /* 0x002fe20008000000 */
[----:B------:R1:W-:Y:S01]  /*5ca0*/  @P2 STG.E.U8 desc[UR14][R14.64], R21 ;  /* 0x000000150e002986 */ /* 0x0003e2000c10110e */
[----:B------:R-:W-:Y:S01]  /*5cb0*/  VIADD R3, R23, 0x28 ;  /* 0x0000002817037836 */ /* 0x000fe20000000000 */
[----:B------:R-:W-:-:S02]  /*5cc0*/  PRMT R25, R7, 0x7770, RZ ;  /* 0x0000777007197816 */ /* 0x000fc400000000ff */
[C---:B------:R-:W-:Y:S01]  /*5cd0*/  IADD3 R10, P6, R11.reuse, R2, RZ ;  /* 0x000000020b0a7210 */ /* 0x040fe20007fde0ff */
[----:B0-----:R-:W-:Y:S01]  /*5ce0*/  VIADD R13, R11, UR6 ;  /* 0x000000060b0d7c36 */ /* 0x001fe20008000000 */
[----:B------:R-:W-:Y:S01]  /*5cf0*/  ISETP.LT.AND P3, PT, R3, UR7, !P0 ;  /* 0x0000000703007c0c */ /* 0x000fe2000c761270 */
[----:B------:R-:W-:Y:S01]  /*5d00*/  VIADD R3, R23, 0x29 ;  /* 0x0000002917037836 */ /* 0x000fe20000000000 */
[----:B------:R-:W-:Y:S01]  /*5d10*/  LEA.HI.X.SX32 R11, R11, R0, 0x1, P6 ;  /* 0x000000000b0b7211 */ /* 0x000fe200030f0eff */
[C---:B------:R-:W-:Y:S01]  /*5d20*/  VIADD R17, R13.reuse, UR6 ;  /* 0x000000060d117c36 */ /* 0x040fe20008000000 */
[----:B------:R-:W-:Y:S02]  /*5d30*/  IADD3 R12, P6, R13, R2, RZ ;  /* 0x000000020d0c7210 */ /* 0x000fe40007fde0ff */
[----:B------:R-:W-:Y:S01]  /*5d40*/  ISETP.LT.AND P2, PT, R3, UR7, !P0 ;  /* 0x0000000703007c0c */ /* 0x000fe2000c741270 */
[----:B------:R-:W-:Y:S01]  /*5d50*/  VIADD R3, R23, 0x2a ;  /* 0x0000002a17037836 */ /* 0x000fe20000000000 */
[----:B------:R-:W-:-:S02]  /*5d60*/  LEA.HI.X.SX32 R13, R13, R0, 0x1, P6 ;  /* 0x000000000d0d7211 */ /* 0x000fc400030f0eff */
[C---:B-1----:R-:W-:Y:S02]  /*5d70*/  IADD3 R14, P6, R17.reuse, R2, RZ ;  /* 0x00000002110e7210 */ /* 0x042fe40007fde0ff */
[----:B------:R-:W-:Y:S02]  /*5d80*/  PRMT R19, R6, 0x7771, RZ ;  /* 0x0000777106137816 */ /* 0x000fe400000000ff */
[C---:B------:R-:W-:Y:S01]  /*5d90*/  LEA.HI.X.SX32 R15, R17.reuse, R0, 0x1, P6 ;  /* 0x00000000110f7211 */ /* 0x040fe200030f0eff */
[----:B------:R-:W-:Y:S01]  /*5da0*/  VIADD R17, R17, UR6 ;  /* 0x0000000611117c36 */ /* 0x000fe20008000000 */
[----:B------:R-:W-:Y:S01]  /*5db0*/  PRMT R21, R7, 0x7771, RZ ;  /* 0x0000777107157816 */ /* 0x000fe200000000ff */
[----:B------:R0:W-:Y:S01]  /*5dc0*/  @P1 STG.E.U8 desc[UR14][R8.64], R19 ;  /* 0x0000001308001986 */ /* 0x0001e2000c10110e */
[----:B------:R-:W-:Y:S01]  /*5dd0*/  ISETP.LT.AND P1, PT, R3, UR7, !P0 ;  /* 0x0000000703007c0c */ /* 0x000fe2000c721270 */
[----:B------:R-:W-:Y:S01]  /*5de0*/  VIADD R3, R23, 0x2b ;  /* 0x0000002b17037836 */ /* 0x000fe20000000000 */
[----:B------:R-:W-:Y:S01]  /*5df0*/  IADD3 R16, P6, R17, R2, RZ ;  /* 0x0000000211107210 */ /* 0x000fe20007fde0ff */
[----:B------:R1:W-:Y:S03]  /*5e00*/  @P5 STG.E.U8 desc[UR14][R10.64], R25 ;  /* 0x000000190a005986 */ /* 0x0003e6000c10110e */
[----:B------:R-:W-:Y:S01]  /*5e10*/  ISETP.LT.AND P5, PT, R3, UR7, !P0 ;  /* 0x0000000703007c0c */ /* 0x000fe2000c7a1270 */
[----:B------:R2:W-:Y:S01]  /*5e20*/  @P4 STG.E.U8 desc[UR14][R12.64], R21 ;  /* 0x000000150c004986 */ /* 0x0005e2000c10110e */
[----:B------:R-:W-:-:S02]  /*5e30*/  VIADD R3, R23, 0x2c ;  /* 0x0000002c17037836 */ /* 0x000fc40000000000 */
[C---:B0-----:R-:W-:Y:S01]  /*5e40*/  VIADD R9, R17.reuse, UR6 ;  /* 0x0000000611097c36 */ /* 0x041fe20008000000 */
[----:B------:R-:W-:Y:S02]  /*5e50*/  PRMT R19, R4, 0x7772, RZ ;  /* 0x0000777204137816 */ /* 0x000fe400000000ff */
[----:B------:R-:W-:Y:S01]  /*5e60*/  LEA.HI.X.SX32 R17, R17, R0, 0x1, P6 ;  /* 0x0000000011117211 */ /* 0x000fe200030f0eff */
[----:B-1----:R-:W-:Y:S01]  /*5e70*/  VIADD R11, R9, UR6 ;  /* 0x00000006090b7c36 */ /* 0x002fe20008000000 */
[----:B------:R-:W-:Y:S01]  /*5e80*/  ISETP.LT.AND P4, PT, R3, UR7, !P0 ;  /* 0x0000000703007c0c */ /* 0x000fe2000c781270 */
[----:B------:R0:W-:Y:S01]  /*5e90*/  @P3 STG.E.U8 desc[UR14][R14.64], R19 ;  /* 0x000000130e003986 */ /* 0x0001e2000c10110e */
[----:B------:R-:W-:Y:S01]  /*5ea0*/  VIADD R3, R23, 0x2d ;  /* 0x0000002d17037836 */ /* 0x000fe20000000000 */
[----:B--2---:R-:W-:Y:S02]  /*5eb0*/  IADD3 R12, P6, R9, R2, RZ ;  /* 0x00000002090c7210 */ /* 0x004fe40007fde0ff */
[----:B------:R-:W-:Y:S01]  /*5ec0*/  PRMT R25, R5, 0x7772, RZ ;  /* 0x0000777205197816 */ /* 0x000fe200000000ff */
[----:B------:R1:W-:Y:S01]  /*5ed0*/  @P2 STG.E.U8 desc[UR14][R16.64], R27 ;  /* 0x0000001b10002986 */ /* 0x0003e2000c10110e */
[----:B------:R-:W-:-:S02]  /*5ee0*/  LEA.HI.X.SX32 R13, R9, R0, 0x1, P6 ;  /* 0x00000000090d7211 */ /* 0x000fc400030f0eff */
[----:B------:R-:W-:Y:S01]  /*5ef0*/  ISETP.LT.AND P3, PT, R3, UR7, !P0 ;  /* 0x0000000703007c0c */ /* 0x000fe2000c761270 */
[----:B------:R-:W-:Y:S01]  /*5f00*/  VIADD R3, R23, 0x2e ;  /* 0x0000002e17037836 */ /* 0x000fe20000000000 */
[----:B------:R-:W-:Y:S01]  /*5f10*/  PRMT R21, R5, 0x7773, RZ ;  /* 0x0000777305157816 */ /* 0x000fe200000000ff */
[----:B------:R2:W-:Y:S01]  /*5f20*/  @P1 STG.E.U8 desc[UR14][R12.64], R25 ;  /* 0x000000190c001986 */ /* 0x0005e2000c10110e */
[C---:B0-----:R-:W-:Y:S01]  /*5f30*/  IADD3 R14, P6, R11.reuse, R2, RZ ;  /* 0x000000020b0e7210 */ /* 0x041fe20007fde0ff */
[----:B------:R-:W-:Y:S01]  /*5f40*/  VIADD R19, R11, UR6 ;  /* 0x000000060b137c36 */ /* 0x000fe20008000000 */
[----:B------:R-:W-:Y:S01]  /*5f50*/  ISETP.LT.AND P2, PT, R3, UR7, !P0 ;  /* 0x0000000703007c0c */ /* 0x000fe2000c741270 */
[----:B------:R-:W-:Y:S01]  /*5f60*/  VIADD R3, R23, 0x2f ;  /* 0x0000002f17037836 */ /* 0x000fe20000000000 */
[----:B------:R-:W-:Y:S01]  /*5f70*/  LEA.HI.X.SX32 R15, R11, R0, 0x1, P6 ;  /* 0x000000000b0f7211 */ /* 0x000fe200030f0eff */
[C---:B-1----:R-:W-:Y:S01]  /*5f80*/  VIADD R17, R19.reuse, UR6 ;  /* 0x0000000613117c36 */ /* 0x042fe20008000000 */
[----:B------:R-:W0:Y:S01]  /*5f90*/  LDS.128 R8, [R20] ;  /* 0x0000000014087984 */ /* 0x000e220000000c00 */
[----:B------:R-:W-:-:S02]  /*5fa0*/  IADD3 R4, P6, R19, R2, RZ ;  /* 0x0000000213047210 */ /* 0x000fc40007fde0ff */
[----:B------:R-:W-:Y:S01]  /*5fb0*/  ISETP.LT.AND P1, PT, R3, UR7, !P0 ;  /* 0x0000000703007c0c */ /* 0x000fe2000c721270 */
[----:B------:R1:W-:Y:S01]  /*5fc0*/  @P5 STG.E.U8 desc[UR14][R14.64], R21 ;  /* 0x000000150e005986 */ /* 0x0003e2000c10110e */
[----:B------:R-:W-:Y:S01]  /*5fd0*/  LEA.HI.X.SX32 R5, R19, R0, 0x1, P6 ;  /* 0x0000000013057211 */ /* 0x000fe200030f0eff */
[----:B------:R-:W-:Y:S01]  /*5fe0*/  VIADD R3, R23, 0x30 ;  /* 0x0000003017037836 */ /* 0x000fe20000000000 */
[C---:B--2---:R-:W-:Y:S02]  /*5ff0*/  IADD3 R12, P6, R17.reuse, R2, RZ ;  /* 0x00000002110c7210 */ /* 0x044fe40007fde0ff */
[----:B------:R-:W-:Y:S02]  /*6000*/  PRMT R25, R6, 0x7772, RZ ;  /* 0x0000777206197816 */ /* 0x000fe400000000ff */
[C---:B------:R-:W-:Y:S01]  /*6010*/  LEA.HI.X.SX32 R13, R17.reuse, R0, 0x1, P6 ;  /* 0x00000000110d7211 */ /* 0x040fe200030f0eff */
[----:B------:R-:W-:Y:S01]  /*6020*/  VIADD R17, R17, UR6 ;  /* 0x0000000611117c36 */ /* 0x000fe20008000000 */
[----:B------:R-:W-:Y:S01]  /*6030*/  ISETP.LT.AND P5, PT, R3, UR7, !P0 ;  /* 0x0000000703007c0c */ /* 0x000fe2000c7a1270 */
[----:B------:R2:W-:Y:S01]  /*6040*/  @P4 STG.E.U8 desc[UR14][R4.64], R25 ;  /* 0x0000001904004986 */ /* 0x0005e2000c10110e */
[----:B------:R-:W-:Y:S01]  /*6050*/  VIADD R3, R23, 0x31 ;  /* 0x0000003117037836 */ /* 0x000fe20000000000 */
[----:B-1----:R-:W-:Y:S01]  /*6060*/  PRMT R21, R7, 0x7773, RZ ;  /* 0x0000777307157816 */ /* 0x002fe200000000ff */
[C---:B------:R-:W-:Y:S01]  /*6070*/  VIADD R19, R17.reuse, UR6 ;  /* 0x0000000611137c36 */ /* 0x040fe20008000000 */
[----:B------:R-:W-:-:S02]  /*6080*/  IADD3 R14, P6, R17, R2, RZ ;  /* 0x00000002110e7210 */ /* 0x000fc40007fde0ff */
[----:B------:R-:W-:Y:S02]  /*6090*/  PRMT R27, R6, 0x7773, RZ ;  /* 0x00007773061b7816 */ /* 0x000fe400000000ff */
[----:B------:R-:W-:Y:S02]  /*60a0*/  LEA.HI.X.SX32 R15, R17, R0, 0x1, P6 ;  /* 0x00000000110f7211 */ /* 0x000fe400030f0eff */
[----:B------:R-:W-:Y:S01]  /*60b0*/  ISETP.LT.AND P4, PT, R3, UR7, !P0 ;  /* 0x0000000703007c0c */ /* 0x000fe2000c781270 */
[----:B------:R-:W-:Y:S01]  /*60c0*/  VIADD R3, R23, 0x32 ;  /* 0x0000003217037836 */ /* 0x000fe20000000000 */
[----:B--2---:R-:W-:Y:S01]  /*60d0*/  PRMT R25, R7, 0x7772, RZ ;  /* 0x0000777207197816 */ /* 0x004fe200000000ff */
[C---:B------:R-:W-:Y:S01]  /*60e0*/  VIADD R7, R19.reuse, UR6 ;  /* 0x0000000613077c36 */ /* 0x040fe20008000000 */
[----:B------:R-:W-:Y:S01]  /*60f0*/  IADD3 R4, P6, R19, R2, RZ ;  /* 0x0000000213047210 */ /* 0x000fe20007fde0ff */
[----:B------:R1:W-:Y:S01]  /*6100*/  @P3 STG.E.U8 desc[UR14][R12.64], R27 ;  /* 0x0000001b0c003986 */ /* 0x0003e2000c10110e */
[----:B------:R-:W-:Y:S01]  /*6110*/  ISETP.LT.AND P3, PT, R3, UR7, !P0 ;  /* 0x0000000703007c0c */ /* 0x000fe2000c761270 */
[----:B------:R-:W-:Y:S01]  /*6120*/  VIADD R17, R7, UR6 ;  /* 0x0000000607117c36 */ /* 0x000fe20008000000 */
[----:B------:R-:W-:Y:S01]  /*6130*/  LEA.HI.X.SX32 R5, R19, R0, 0x1, P6 ;  /* 0x0000000013057211 */ /* 0x000fe200030f0eff */
[----:B------:R-:W-:Y:S01]  /*6140*/  VIADD R3, R23, 0x33 ;  /* 0x0000003317037836 */ /* 0x000fe20000000000 */
[C---:B------:R-:W-:Y:S01]  /*6150*/  IADD3 R6, P6, R7.reuse, R2, RZ ;  /* 0x0000000207067210 */ /* 0x040fe20007fde0ff */
[----:B------:R2:W-:Y:S03]  /*6160*/  @P2 STG.E.U8 desc[UR14][R14.64], R25 ;  /* 0x000000190e002986 */ /* 0x0005e6000c10110e */
[----:B------:R-:W-:Y:S01]  /*6170*/  LEA.HI.X.SX32 R7, R7, R0, 0x1, P6 ;  /* 0x0000000007077211 */ /* 0x000fe200030f0eff */
[----:B------:R3:W-:Y:S01]  /*6180*/  @P1 STG.E.U8 desc[UR14][R4.64], R21 ;  /* 0x0000001504001986 */ /* 0x0007e2000c10110e */
[----:B------:R-:W-:Y:S01]  /*6190*/  ISETP.LT.AND P2, PT, R3, UR7, !P0 ;  /* 0x0000000703007c0c */ /* 0x000fe2000c741270 */
[----:B------:R-:W-:Y:S01]  /*61a0*/  VIADD R3, R23, 0x34 ;  /* 0x0000003417037836 */ /* 0x000fe20000000000 */
[----:B-1----:R-:W-:-:S02]  /*61b0*/  IADD3 R12, P6, R17, R2, RZ ;  /* 0x00000002110c7210 */ /* 0x002fc40007fde0ff */
[C---:B0-----:R-:W-:Y:S02]  /*61c0*/  PRMT R27, R8.reuse, 0x7770, RZ ;  /* 0x00007770081b7816 */ /* 0x041fe400000000ff */
[C---:B------:R-:W-:Y:S01]  /*61d0*/  LEA.HI.X.SX32 R13, R17.reuse, R0, 0x1, P6 ;  /* 0x00000000110d7211 */ /* 0x040fe200030f0eff */
[----:B------:R-:W-:Y:S01]  /*61e0*/  VIADD R17, R17, UR6 ;  /* 0x0000000611117c36 */ /* 0x000fe20008000000 */
[----:B------:R-:W-:Y:S01]  /*61f0*/  ISETP.LT.AND P1, PT, R3, UR7, !P0 ;  /* 0x0000000703007c0c */ /* 0x000fe2000c721270 */
[----:B------:R0:W-:Y:S01]  /*6200*/  @P5 STG.E.U8 desc[UR14][R6.64], R27 ;  /* 0x0000001b06005986 */ /* 0x0001e2000c10110e */
[----:B------:R-:W-:Y:S01]  /*6210*/  PRMT R19, R8, 0x7771, RZ ;  /* 0x0000777108137816 */ /* 0x000fe200000000ff */
[C---:B--2---:R-:W-:Y:S01]  /*6220*/  VIADD R15, R17.reuse, UR6 ;  /* 0x00000006110f7c36 */ /* 0x044fe20008000000 */
[----:B---3--:R-:W-:Y:S01]  /*6230*/  IADD3 R4, P6, R17, R2, RZ ;  /* 0x0000000211047210 */ /* 0x008fe20007fde0ff */
[----:B------:R-:W-:Y:S01]  /*6240*/  VIADD R3, R23, 0x35 ;  /* 0x0000003517037836 */ /* 0x000fe20000000000 */
[----:B------:R-:W-:Y:S01]  /*6250*/  PRMT R25, R9, 0x7771, RZ ;  /* 0x0000777109197816 */ /* 0x000fe200000000ff */
[----:B------:R1:W-:Y:S01]  /*6260*/  @P4 STG.E.U8 desc[UR14][R12.64], R19 ;  /* 0x000000130c004986 */ /* 0x0003e2000c10110e */
[----:B------:R-:W-:Y:S01]  /*6270*/  LEA.HI.X.SX32 R5, R17, R0, 0x1, P6 ;  /* 0x0000000011057211 */ /* 0x000fe200030f0eff */
[----:B------:R-:W-:Y:S01]  /*6280*/  VIADD R17, R15, UR6 ;  /* 0x000000060f117c36 */ /* 0x000fe20008000000 */
[----:B------:R-:W-:Y:S01]  /*6290*/  ISETP.LT.AND P5, PT, R3, UR7, !P0 ;  /* 0x0000000703007c0c */ /* 0x000fe2000c7a1270 */
[----:B------:R-:W-:Y:S01]  /*62a0*/  VIADD R3, R23, 0x36 ;  /* 0x0000003617037836 */ /* 0x000fe20000000000 */
[----:B------:R-:W-:-:S02]  /*62b0*/  PRMT R21, R10, 0x7770, RZ ;  /* 0x000077700a157816 */ /* 0x000fc400000000ff */
[----:B0-----:R-:W-:Y:S02]  /*62c0*/  IADD3 R6, P6, R15, R2, RZ ;  /* 0x000000020f067210 */ /* 0x001fe40007fde0ff */
[----:B------:R-:W-:Y:S01]  /*62d0*/  ISETP.LT.AND P4, PT, R3, UR7, !P0 ;  /* 0x0000000703007c0c */ /* 0x000fe2000c781270 */
[----:B------:R-:W-:Y:S01]  /*62e0*/  VIADD R3, R23, 0x37 ;  /* 0x0000003717037836 */ /* 0x000fe20000000000 */
[----:B------:R-:W-:Y:S01]  /*62f0*/  LEA.HI.X.SX32 R7, R15, R0, 0x1, P6 ;  /* 0x000000000f077211 */ /* 0x000fe200030f0eff */
[C---:B-1----:R-:W-:Y:S01]  /*6300*/  VIADD R19, R17.reuse, UR6 ;  /* 0x0000000611137c36 */ /* 0x042fe20008000000 */
[----:B------:R-:W-:Y:S02]  /*6310*/  IADD3 R12, P6, R17, R2, RZ ;  /* 0x00000002110c7210 */ /* 0x000fe40007fde0ff */
[----:B------:R-:W-:Y:S02]  /*6320*/  PRMT R27, R9, 0x7770, RZ ;  /* 0x00007770091b7816 */ /* 0x000fe400000000ff */
[----:B------:R-:W-:-:S02]  /*6330*/  LEA.HI.X.SX32 R13, R17, R0, 0x1, P6 ;  /* 0x00000000110d7211 */ /* 0x000fc400030f0eff */
[----:B------:R-:W-:Y:S01]  /*6340*/  IADD3 R14, P6, R19, R2, RZ ;  /* 0x00000002130e7210 */ /* 0x000fe20007fde0ff */
[----:B------:R0:W-:Y:S01]  /*6350*/  @P3 STG.E.U8 desc[UR14][R4.64], R27 ;  /* 0x0000001b04003986 */ /* 0x0001e2000c10110e */
[----:B------:R-:W-:Y:S01]  /*6360*/  ISETP.LT.AND P3, PT, R3, UR7, !P0 ;  /* 0x0000000703007c0c */ /* 0x000fe2000c761270 */
[----:B------:R-:W-:Y:S01]  /*6370*/  VIADD R3, R23, 0x38 ;  /* 0x0000003817037836 */ /* 0x000fe20000000000 */
[C---:B------:R-:W-:Y:S01]  /*6380*/  LEA.HI.X.SX32 R15, R19.reuse, R0, 0x1, P6 ;  /* 0x00000000130f7211 */ /* 0x040fe200030f0eff */
[----:B------:R-:W-:Y:S01]  /*6390*/  VIADD R19, R19, UR6 ;  /* 0x0000000613137c36 */ /* 0x000fe20008000000 */
[----:B------:R1:W-:Y:S01]  /*63a0*/  @P2 STG.E.U8 desc[UR14][R6.64], R25 ;  /* 0x0000001906002986 */ /* 0x0003e2000c10110e */
[----:B------:R-:W-:Y:S02]  /*63b0*/  PRMT R17, R10, 0x7771, RZ ;  /* 0x000077710a117816 */ /* 0x000fe400000000ff */
[----:B------:R-:W-:Y:S01]  /*63c0*/  ISETP.LT.AND P2, PT, R3, UR7, !P0 ;  /* 0x0000000703007c0c */ /* 0x000fe2000c741270 */
[----:B------:R-:W-:Y:S01]  /*63d0*/  VIADD R3, R23, 0x39 ;  /* 0x0000003917037836 */ /* 0x000fe20000000000 */
[----:B------:R2:W-:Y:S01]  /*63e0*/  @P1 STG.E.U8 desc[UR14][R12.64], R21 ;  /* 0x000000150c001986 */ /* 0x0005e2000c10110e */
[----:B0-----:R-:W-:-:S03]  /*63f0*/  IADD3 R4, P6, R19, R2, RZ ;  /* 0x0000000213047210 */ /* 0x001fc60007fde0ff */
[----:B------:R0:W-:Y:S01]  /*6400*/  @P5 STG.E.U8 desc[UR14][R14.64], R17 ;  /* 0x000000110e005986 */ /* 0x0001e2000c10110e */
[----:B------:R-:W-:Y:S01]  /*6410*/  ISETP.LT.AND P1, PT, R3, UR7, !P0 ;  /* 0x0000000703007c0c */ /* 0x000fe2000c721270 */
[----:B------:R-:W-:Y:S01]  /*6420*/  VIADD R3, R23, 0x3a ;  /* 0x0000003a17037836 */ /* 0x000fe20000000000 */
[C---:B------:R-:W-:Y:S01]  /*6430*/  LEA.HI.X.SX32 R5, R19.reuse, R0, 0x1, P6 ;  /* 0x0000000013057211 */ /* 0x040fe200030f0eff */
[----:B-1----:R-:W-:Y:S01]  /*6440*/  VIADD R7, R19, UR6 ;  /* 0x0000000613077c36 */ /* 0x002fe20008000000 */
[C---:B------:R-:W-:Y:S02]  /*6450*/  PRMT R25, R11.reuse, 0x7770, RZ ;  /* 0x000077700b197816 */ /* 0x040fe400000000ff */
[----:B------:R-:W-:Y:S01]  /*6460*/  PRMT R19, R11, 0x7771, RZ ;  /* 0x000077710b137816 */ /* 0x000fe200000000ff */
[C---:B--2---:R-:W-:Y:S01]  /*6470*/  VIADD R13, R7.reuse, UR6 ;  /* 0x00000006070d7c36 */ /* 0x044fe20008000000 */
[----:B------:R-:W-:Y:S01]  /*6480*/  IADD3 R6, P6, R7, R2, RZ ;  /* 0x0000000207067210 */ /* 0x000fe20007fde0ff */
[----:B------:R1:W-:Y:S01]  /*6490*/  @P4 STG.E.U8 desc[UR14][R4.64], R25 ;  /* 0x0000001904004986 */ /* 0x0003e2000c10110e */
[----:B------:R-:W-:Y:S01]  /*64a0*/  ISETP.LT.AND P5, PT, R3, UR7, !P0 ;  /* 0x0000000703007c0c */ /* 0x000fe2000c7a1270 */
[----:B0-----:R-:W-:Y:S01]  /*64b0*/  VIADD R15, R13, UR6 ;  /* 0x000000060d0f7c36 */ /* 0x001fe20008000000 */
[----:B------:R-:W-:Y:S01]  /*64c0*/  LEA.HI.X.SX32 R7, R7, R0, 0x1, P6 ;  /* 0x0000000007077211 */ /* 0x000fe200030f0eff */
[----:B------:R-:W-:Y:S01]  /*64d0*/  VIADD R3, R23, 0x3b ;  /* 0x0000003b17037836 */ /* 0x000fe20000000000 */
[----:B------:R-:W-:Y:S01]  /*64e0*/  IADD3 R12, P6, R13, R2, RZ ;  /* 0x000000020d0c7210 */ /* 0x000fe20007fde0ff */
[----:B------:R-:W-:Y:S01]  /*64f0*/  VIADD R17, R15, UR6 ;  /* 0x000000060f117c36 */ /* 0x000fe20008000000 */
[----:B------:R-:W-:Y:S01]  /*6500*/  PRMT R21, R8, 0x7772, RZ ;  /* 0x0000777208157816 */ /* 0x000fe200000000ff */
[----:B------:R0:W-:Y:S01]  /*6510*/  @P3 STG.E.U8 desc[UR14][R6.64], R19 ;  /* 0x0000001306003986 */ /* 0x0001e2000c10110e */
[----:B------:R-:W-:-:S02]  /*6520*/  LEA.HI.X.SX32 R13, R13, R0, 0x1, P6 ;  /* 0x000000000d0d7211 */ /* 0x000fc400030f0eff */
[----:B------:R-:W-:Y:S02]  /*6530*/  IADD3 R14, P6, R15, R2, RZ ;  /* 0x000000020f0e7210 */ /* 0x000fe40007fde0ff */
[----:B------:R-:W-:Y:S01]  /*6540*/  ISETP.LT.AND P4, PT, R3, UR7, !P0 ;  /* 0x0000000703007c0c */ /* 0x000fe2000c781270 */
[----:B------:R-:W-:Y:S01]  /*6550*/  VIADD R3, R23, 0x3c ;  /* 0x0000003c17037836 */ /* 0x000fe20000000000 */
[----:B------:R-:W-:Y:S01]  /*6560*/  LEA.HI.X.SX32 R15, R15, R0, 0x1, P6 ;  /* 0x000000000f0f7211 */ /* 0x000fe200030f0eff */
[----:B------:R2:W-:Y:S01]  /*6570*/  @P2 STG.E.U8 desc[UR14][R12.64], R21 ;  /* 0x000000150c002986 */ /* 0x0005e2000c10110e */
[C---:B-1----:R-:W-:Y:S02]  /*6580*/  IADD3 R4, P6, R17.reuse, R2, RZ ;  /* 0x0000000211047210 */ /* 0x042fe40007fde0ff */
[----:B------:R-:W-:Y:S01]  /*6590*/  PRMT R25, R8, 0x7773, RZ ;  /* 0x0000777308197816 */ /* 0x000fe200000000ff */
[C---:B0-----:R-:W-:Y:S01]  /*65a0*/  VIADD R7, R17.reuse, UR6 ;  /* 0x0000000611077c36 */ /* 0x041fe20008000000 */
[----:B------:R-:W-:-:S02]  /*65b0*/  LEA.HI.X.SX32 R5, R17, R0, 0x1, P6 ;  /* 0x0000000011057211 */ /* 0x000fc400030f0eff */
[----:B------:R-:W-:Y:S01]  /*65c0*/  ISETP.LT.AND P3, PT, R3, UR7, !P0 ;  /* 0x0000000703007c0c */ /* 0x000fe2000c761270 */
[----:B------:R-:W-:Y:S01]  /*65d0*/  VIADD R19, R7, UR6 ;  /* 0x0000000607137c36 */ /* 0x000fe20008000000 */
[----:B------:R0:W-:Y:S01]  /*65e0*/  @P1 STG.E.U8 desc[UR14][R14.64], R25 ;  /* 0x000000190e001986 */ /* 0x0001e2000c10110e */
[----:B------:R-:W-:Y:S01]  /*65f0*/  VIADD R3, R23, 0x3d ;  /* 0x0000003d17037836 */ /* 0x000fe20000000000 */
[-C--:B------:R-:W-:Y:S01]  /*6600*/  IADD3 R6, P1, R7, R2.reuse, RZ ;  /* 0x0000000207067210 */ /* 0x080fe20007f3e0ff */
[C---:B------:R-:W-:Y:S01]  /*6610*/  VIADD R17, R19.reuse, UR6 ;  /* 0x0000000613117c36 */ /* 0x040fe20008000000 */
[----:B--2---:R-:W-:Y:S02]  /*6620*/  IADD3 R12, P6, R19, R2, RZ ;  /* 0x00000002130c7210 */ /* 0x004fe40007fde0ff */
[----:B------:R-:W-:Y:S01]  /*6630*/  ISETP.LT.AND P2, PT, R3, UR7, !P0 ;  /* 0x0000000703007c0c */ /* 0x000fe2000c741270 */
[----:B------:R-:W-:Y:S01]  /*6640*/  VIADD R21, R17, UR6 ;  /* 0x0000000611157c36 */ /* 0x000fe20008000000 */
[-C--:B------:R-:W-:Y:S01]  /*6650*/  LEA.HI.X.SX32 R7, R7, R0.reuse, 0x1, P1 ;  /* 0x0000000007077211 */ /* 0x080fe200008f0eff */
[----:B------:R-:W-:Y:S01]  /*6660*/  VIADD R3, R23, 0x3e ;  /* 0x0000003e17037836 */ /* 0x000fe20000000000 */
[----:B------:R-:W-:Y:S01]  /*6670*/  LEA.HI.X.SX32 R13, R19, R0, 0x1, P6 ;  /* 0x00000000130d7211 */ /* 0x000fe200030f0eff */
[----:B------:R-:W-:Y:S01]  /*6680*/  VIADD R23, R23, 0x3f ;  /* 0x0000003f17177836 */ /* 0x000fe20000000000 */
[CC--:B0-----:R-:W-:Y:S01]  /*6690*/  IADD3 R14, P1, R21.reuse, R2.reuse, RZ ;  /* 0x00000002150e7210 */ /* 0x0c1fe20007f3e0ff */
[----:B------:R-:W-:Y:S01]  /*66a0*/  VIADD R19, R21, UR6 ;  /* 0x0000000615137c36 */ /* 0x000fe20008000000 */
[----:B------:R-:W-:-:S02]  /*66b0*/  IADD3 R16, P6, R17, R2, RZ ;  /* 0x0000000211107210 */ /* 0x000fc40007fde0ff */
[-C--:B------:R-:W-:Y:S02]  /*66c0*/  LEA.HI.X.SX32 R15, R21, R0.reuse, 0x1, P1 ;  /* 0x00000000150f7211 */ /* 0x080fe400008f0eff */
[----:B------:R-:W-:Y:S02]  /*66d0*/  ISETP.LT.AND P1, PT, R3, UR7, !P0 ;  /* 0x0000000703007c0c */ /* 0x000fe4000c721270 */
[----:B------:R-:W-:Y:S02]  /*66e0*/  LEA.HI.X.SX32 R17, R17, R0, 0x1, P6 ;  /* 0x0000000011117211 */ /* 0x000fe400030f0eff */
[----:B------:R-:W-:Y:S02]  /*66f0*/  ISETP.LT.AND P0, PT, R23, UR7, !P0 ;  /* 0x0000000717007c0c */ /* 0x000fe4000c701270 */
[----:B------:R-:W-:Y:S02]  /*6700*/  IADD3 R2, P6, R19, R2, RZ ;  /* 0x0000000213027210 */ /* 0x000fe40007fde0ff */
[----:B------:R-:W-:-:S02]  /*6710*/  PRMT R25, R9, 0x7772, RZ ;  /* 0x0000777209197816 */ /* 0x000fc400000000ff */
[----:B------:R-:W-:Y:S02]  /*6720*/  PRMT R23, R9, 0x7773, RZ ;  /* 0x0000777309177816 */ /* 0x000fe400000000ff */
[----:B------:R-:W-:Y:S01]  /*6730*/  LEA.HI.X.SX32 R3, R19, R0, 0x1, P6 ;  /* 0x0000000013037211 */ /* 0x000fe200030f0eff */
[----:B------:R0:W-:Y:S01]  /*6740*/  @P5 STG.E.U8 desc[UR14][R4.64], R25 ;  /* 0x0000001904005986 */ /* 0x0001e2000c10110e */
[C---:B------:R-:W-:Y:S02]  /*6750*/  PRMT R21, R10.reuse, 0x7772, RZ ;  /* 0x000077720a157816 */ /* 0x040fe400000000ff */
[----:B------:R-:W-:Y:S01]  /*6760*/  PRMT R19, R10, 0x7773, RZ ;  /* 0x000077730a137816 */ /* 0x000fe200000000ff */
[----:B------:R0:W-:Y:S01]  /*6770*/  @P4 STG.E.U8 desc[UR14][R6.64], R23 ;  /* 0x0000001706004986 */ /* 0x0001e2000c10110e */
[C---:B------:R-:W-:Y:S02]  /*6780*/  PRMT R9, R11.reuse, 0x7773, RZ ;  /* 0x000077730b097816 */ /* 0x040fe400000000ff */
[----:B------:R-:W-:Y:S01]  /*6790*/  PRMT R11, R11, 0x7772, RZ ;  /* 0x000077720b0b7816 */ /* 0x000fe200000000ff */
[----:B------:R0:W-:Y:S04]  /*67a0*/  @P3 STG.E.U8 desc[UR14][R12.64], R21 ;  /* 0x000000150c003986 */ /* 0x0001e8000c10110e */
[----:B------:R0:W-:Y:S04]  /*67b0*/  @P2 STG.E.U8 desc[UR14][R16.64], R19 ;  /* 0x0000001310002986 */ /* 0x0001e8000c10110e */
[----:B------:R0:W-:Y:S01]  /*67c0*/  @P1 STG.E.U8 desc[UR14][R14.64], R11 ;  /* 0x0000000b0e001986 */ /* 0x0001e2000c10110e */
[----:B------:R-:W-:Y:S05]  /*67d0*/  @!P0 EXIT ;  /* 0x000000000000894d */ /* 0x000fea0003800000 */
[----:B------:R-:W-:Y:S01]  /*67e0*/  STG.E.U8 desc[UR14][R2.64], R9 ;  /* 0x0000000902007986 */ /* 0x000fe2000c10110e */
[----:B------:R-:W-:Y:S05]  /*67f0*/  EXIT ;  /* 0x000000000000794d */ /* 0x000fea0003800000 */
.L_x_3:
[----:B------:R-:W-:-:S00]  /*6800*/  BRA `(.L_x_3) ;  /* 0xfffffffc00fc7947 */ /* 0x000fc0000383ffff */
[----:B------:R-:W-:-:S00]  /*6810*/  NOP ;  /* 0x0000000000007918 */ /* 0x000fc00000000000 */
        /* <DEDUP_REMOVED lines=14> */
.L_x_4:


//--------------------- .nv.shared.matmul_kernel  --------------------------
	.section	.nv.shared.matmul_kernel,"aw",@nobits
	.sectionflags	@""
	.align	16
	.zero		1024


//--------------------- .nv.shared.reserved.0     --------------------------
	.section	.nv.shared.reserved.0,"aw",@nobits
	.weak		__nv_reservedSMEM_offset_0_alias
	.size		__nv_reservedSMEM_offset_0_alias, 0, 0
	.other		__nv_reservedSMEM_offset_0_alias,@"STO_CUDA_RESERVED_SHARED STV_DEFAULT"
__nv_reservedSMEM_offset_0_alias:
	.zero		0


//--------------------- .nv.constant0.matmul_kernel --------------------------
	.section	.nv.constant0.matmul_kernel,"a",@progbits
	.sectionflags	@""
	.align	4
.nv.constant0.matmul_kernel:
	.zero		608


//--------------------- SYMBOLS --------------------------

	.type		.nv.reservedSmem.offset0,@object
	.size		.nv.reservedSmem.offset0,0x4
